//
// Generated by NVIDIA NVVM Compiler
//
// Compiler Build ID: CL-36424714
// Cuda compilation tools, release 13.0, V13.0.88
// Based on NVVM 20.0.0
//

.version 9.0
.target sm_100
.address_size 64

	// .globl	_Z22matrix_mul_part_sharedPiS_S_iii
// _ZZ22matrix_mul_part_sharedPiS_S_iiiE6tile_A has been demoted
// _ZZ22matrix_mul_part_sharedPiS_S_iiiE6tile_B has been demoted

.visible .entry _Z22matrix_mul_part_sharedPiS_S_iii(
	.param .u64 .ptr .align 1 _Z22matrix_mul_part_sharedPiS_S_iii_param_0,
	.param .u64 .ptr .align 1 _Z22matrix_mul_part_sharedPiS_S_iii_param_1,
	.param .u64 .ptr .align 1 _Z22matrix_mul_part_sharedPiS_S_iii_param_2,
	.param .u32 _Z22matrix_mul_part_sharedPiS_S_iii_param_3,
	.param .u32 _Z22matrix_mul_part_sharedPiS_S_iii_param_4,
	.param .u32 _Z22matrix_mul_part_sharedPiS_S_iii_param_5
)
{
	.reg .pred 	%p<11>;
	.reg .b32 	%r<472>;
	.reg .b64 	%rd<40>;
	// demoted variable
	.shared .align 4 .b8 _ZZ22matrix_mul_part_sharedPiS_S_iiiE6tile_A[1024];
	// demoted variable
	.shared .align 4 .b8 _ZZ22matrix_mul_part_sharedPiS_S_iiiE6tile_B[1024];
	ld.param.u32 	%r40, [_Z22matrix_mul_part_sharedPiS_S_iii_param_3];
	mov.u32 	%r44, %ctaid.x;
	mov.u32 	%r45, %ctaid.y;
	mov.u32 	%r1, %tid.x;
	mov.u32 	%r2, %tid.y;
	shl.b32 	%r46, %r45, 4;
	add.s32 	%r3, %r46, %r2;
	shl.b32 	%r4, %r44, 4;
	add.s32 	%r5, %r4, %r1;
	shr.s32 	%r47, %r40, 31;
	shr.u32 	%r48, %r47, 28;
	add.s32 	%r49, %r40, %r48;
	shr.s32 	%r6, %r49, 4;
	setp.lt.s32 	%p1, %r40, 16;
	mov.b32 	%r471, 0;
	@%p1 bra 	$L__BB0_9;
	ld.param.u32 	%r448, [_Z22matrix_mul_part_sharedPiS_S_iii_param_3];
	mad.lo.s32 	%r462, %r448, %r3, %r1;
	shl.b32 	%r52, %r2, 6;
	mov.u32 	%r53, _ZZ22matrix_mul_part_sharedPiS_S_iiiE6tile_A;
	add.s32 	%r8, %r53, %r52;
	add.s32 	%r54, %r6, -1;
	setp.lt.u32 	%p2, %r54, 3;
	mov.b32 	%r469, 0;
	mov.u32 	%r471, %r469;
	@%p2 bra 	$L__BB0_4;
	ld.param.u32 	%r452, [_Z22matrix_mul_part_sharedPiS_S_iii_param_5];
	and.b32  	%r469, %r6, 134217724;
	neg.s32 	%r463, %r469;
	add.s32 	%r57, %r2, 48;
	mad.lo.s32 	%r58, %r452, %r57, %r1;
	add.s32 	%r461, %r58, %r4;
	add.s32 	%r59, %r2, 32;
	mad.lo.s32 	%r60, %r452, %r59, %r1;
	add.s32 	%r460, %r60, %r4;
	add.s32 	%r61, %r2, 16;
	mad.lo.s32 	%r62, %r452, %r61, %r1;
	add.s32 	%r459, %r62, %r4;
	mad.lo.s32 	%r63, %r2, %r452, %r1;
	add.s32 	%r458, %r63, %r4;
	mov.b32 	%r471, 0;
$L__BB0_3:
	.pragma "nounroll";
	ld.param.u32 	%r453, [_Z22matrix_mul_part_sharedPiS_S_iii_param_5];
	ld.param.u64 	%rd36, [_Z22matrix_mul_part_sharedPiS_S_iii_param_1];
	ld.param.u64 	%rd33, [_Z22matrix_mul_part_sharedPiS_S_iii_param_0];
	cvta.to.global.u64 	%rd4, %rd33;
	mul.wide.s32 	%rd5, %r462, 4;
	add.s64 	%rd6, %rd4, %rd5;
	ld.global.u32 	%r64, [%rd6];
	shl.b32 	%r66, %r1, 2;
	add.s32 	%r67, %r8, %r66;
	st.shared.u32 	[%r67], %r64;
	cvta.to.global.u64 	%rd7, %rd36;
	mul.wide.s32 	%rd8, %r458, 4;
	add.s64 	%rd9, %rd7, %rd8;
	ld.global.u32 	%r68, [%rd9];
	mov.u32 	%r70, _ZZ22matrix_mul_part_sharedPiS_S_iiiE6tile_B;
	add.s32 	%r71, %r70, %r66;
	add.s32 	%r72, %r71, %r52;
	st.shared.u32 	[%r72], %r68;
	bar.sync 	0;
	ld.shared.u32 	%r73, [%r8];
	ld.shared.u32 	%r74, [%r71];
	mad.lo.s32 	%r75, %r74, %r73, %r471;
	ld.shared.u32 	%r76, [%r8+4];
	ld.shared.u32 	%r77, [%r71+64];
	mad.lo.s32 	%r78, %r77, %r76, %r75;
	ld.shared.u32 	%r79, [%r8+8];
	ld.shared.u32 	%r80, [%r71+128];
	mad.lo.s32 	%r81, %r80, %r79, %r78;
	ld.shared.u32 	%r82, [%r8+12];
	ld.shared.u32 	%r83, [%r71+192];
	mad.lo.s32 	%r84, %r83, %r82, %r81;
	ld.shared.u32 	%r85, [%r8+16];
	ld.shared.u32 	%r86, [%r71+256];
	mad.lo.s32 	%r87, %r86, %r85, %r84;
	ld.shared.u32 	%r88, [%r8+20];
	ld.shared.u32 	%r89, [%r71+320];
	mad.lo.s32 	%r90, %r89, %r88, %r87;
	ld.shared.u32 	%r91, [%r8+24];
	ld.shared.u32 	%r92, [%r71+384];
	mad.lo.s32 	%r93, %r92, %r91, %r90;
	ld.shared.u32 	%r94, [%r8+28];
	ld.shared.u32 	%r95, [%r71+448];
	mad.lo.s32 	%r96, %r95, %r94, %r93;
	ld.shared.u32 	%r97, [%r8+32];
	ld.shared.u32 	%r98, [%r71+512];
	mad.lo.s32 	%r99, %r98, %r97, %r96;
	ld.shared.u32 	%r100, [%r8+36];
	ld.shared.u32 	%r101, [%r71+576];
	mad.lo.s32 	%r102, %r101, %r100, %r99;
	ld.shared.u32 	%r103, [%r8+40];
	ld.shared.u32 	%r104, [%r71+640];
	mad.lo.s32 	%r105, %r104, %r103, %r102;
	ld.shared.u32 	%r106, [%r8+44];
	ld.shared.u32 	%r107, [%r71+704];
	mad.lo.s32 	%r108, %r107, %r106, %r105;
	ld.shared.u32 	%r109, [%r8+48];
	ld.shared.u32 	%r110, [%r71+768];
	mad.lo.s32 	%r111, %r110, %r109, %r108;
	ld.shared.u32 	%r112, [%r8+52];
	ld.shared.u32 	%r113, [%r71+832];
	mad.lo.s32 	%r114, %r113, %r112, %r111;
	ld.shared.u32 	%r115, [%r8+56];
	ld.shared.u32 	%r116, [%r71+896];
	mad.lo.s32 	%r117, %r116, %r115, %r114;
	ld.shared.u32 	%r118, [%r8+60];
	ld.shared.u32 	%r119, [%r71+960];
	mad.lo.s32 	%r120, %r119, %r118, %r117;
	bar.sync 	0;
	ld.global.u32 	%r121, [%rd6+64];
	st.shared.u32 	[%r67], %r121;
	mul.wide.s32 	%rd10, %r459, 4;
	add.s64 	%rd11, %rd7, %rd10;
	ld.global.u32 	%r122, [%rd11];
	st.shared.u32 	[%r72], %r122;
	bar.sync 	0;
	ld.shared.u32 	%r123, [%r8];
	ld.shared.u32 	%r124, [%r71];
	mad.lo.s32 	%r125, %r124, %r123, %r120;
	ld.shared.u32 	%r126, [%r8+4];
	ld.shared.u32 	%r127, [%r71+64];
	mad.lo.s32 	%r128, %r127, %r126, %r125;
	ld.shared.u32 	%r129, [%r8+8];
	ld.shared.u32 	%r130, [%r71+128];
	mad.lo.s32 	%r131, %r130, %r129, %r128;
	ld.shared.u32 	%r132, [%r8+12];
	ld.shared.u32 	%r133, [%r71+192];
	mad.lo.s32 	%r134, %r133, %r132, %r131;
	ld.shared.u32 	%r135, [%r8+16];
	ld.shared.u32 	%r136, [%r71+256];
	mad.lo.s32 	%r137, %r136, %r135, %r134;
	ld.shared.u32 	%r138, [%r8+20];
	ld.shared.u32 	%r139, [%r71+320];
	mad.lo.s32 	%r140, %r139, %r138, %r137;
	ld.shared.u32 	%r141, [%r8+24];
	ld.shared.u32 	%r142, [%r71+384];
	mad.lo.s32 	%r143, %r142, %r141, %r140;
	ld.shared.u32 	%r144, [%r8+28];
	ld.shared.u32 	%r145, [%r71+448];
	mad.lo.s32 	%r146, %r145, %r144, %r143;
	ld.shared.u32 	%r147, [%r8+32];
	ld.shared.u32 	%r148, [%r71+512];
	mad.lo.s32 	%r149, %r148, %r147, %r146;
	ld.shared.u32 	%r150, [%r8+36];
	ld.shared.u32 	%r151, [%r71+576];
	mad.lo.s32 	%r152, %r151, %r150, %r149;
	ld.shared.u32 	%r153, [%r8+40];
	ld.shared.u32 	%r154, [%r71+640];
	mad.lo.s32 	%r155, %r154, %r153, %r152;
	ld.shared.u32 	%r156, [%r8+44];
	ld.shared.u32 	%r157, [%r71+704];
	mad.lo.s32 	%r158, %r157, %r156, %r155;
	ld.shared.u32 	%r159, [%r8+48];
	ld.shared.u32 	%r160, [%r71+768];
	mad.lo.s32 	%r161, %r160, %r159, %r158;
	ld.shared.u32 	%r162, [%r8+52];
	ld.shared.u32 	%r163, [%r71+832];
	mad.lo.s32 	%r164, %r163, %r162, %r161;
	ld.shared.u32 	%r165, [%r8+56];
	ld.shared.u32 	%r166, [%r71+896];
	mad.lo.s32 	%r167, %r166, %r165, %r164;
	ld.shared.u32 	%r168, [%r8+60];
	ld.shared.u32 	%r169, [%r71+960];
	mad.lo.s32 	%r170, %r169, %r168, %r167;
	bar.sync 	0;
	ld.global.u32 	%r171, [%rd6+128];
	st.shared.u32 	[%r67], %r171;
	mul.wide.s32 	%rd12, %r460, 4;
	add.s64 	%rd13, %rd7, %rd12;
	ld.global.u32 	%r172, [%rd13];
	st.shared.u32 	[%r72], %r172;
	bar.sync 	0;
	ld.shared.u32 	%r173, [%r8];
	ld.shared.u32 	%r174, [%r71];
	mad.lo.s32 	%r175, %r174, %r173, %r170;
	ld.shared.u32 	%r176, [%r8+4];
	ld.shared.u32 	%r177, [%r71+64];
	mad.lo.s32 	%r178, %r177, %r176, %r175;
	ld.shared.u32 	%r179, [%r8+8];
	ld.shared.u32 	%r180, [%r71+128];
	mad.lo.s32 	%r181, %r180, %r179, %r178;
	ld.shared.u32 	%r182, [%r8+12];
	ld.shared.u32 	%r183, [%r71+192];
	mad.lo.s32 	%r184, %r183, %r182, %r181;
	ld.shared.u32 	%r185, [%r8+16];
	ld.shared.u32 	%r186, [%r71+256];
	mad.lo.s32 	%r187, %r186, %r185, %r184;
	ld.shared.u32 	%r188, [%r8+20];
	ld.shared.u32 	%r189, [%r71+320];
	mad.lo.s32 	%r190, %r189, %r188, %r187;
	ld.shared.u32 	%r191, [%r8+24];
	ld.shared.u32 	%r192, [%r71+384];
	mad.lo.s32 	%r193, %r192, %r191, %r190;
	ld.shared.u32 	%r194, [%r8+28];
	ld.shared.u32 	%r195, [%r71+448];
	mad.lo.s32 	%r196, %r195, %r194, %r193;
	ld.shared.u32 	%r197, [%r8+32];
	ld.shared.u32 	%r198, [%r71+512];
	mad.lo.s32 	%r199, %r198, %r197, %r196;
	ld.shared.u32 	%r200, [%r8+36];
	ld.shared.u32 	%r201, [%r71+576];
	mad.lo.s32 	%r202, %r201, %r200, %r199;
	ld.shared.u32 	%r203, [%r8+40];
	ld.shared.u32 	%r204, [%r71+640];
	mad.lo.s32 	%r205, %r204, %r203, %r202;
	ld.shared.u32 	%r206, [%r8+44];
	ld.shared.u32 	%r207, [%r71+704];
	mad.lo.s32 	%r208, %r207, %r206, %r205;
	ld.shared.u32 	%r209, [%r8+48];
	ld.shared.u32 	%r210, [%r71+768];
	mad.lo.s32 	%r211, %r210, %r209, %r208;
	ld.shared.u32 	%r212, [%r8+52];
	ld.shared.u32 	%r213, [%r71+832];
	mad.lo.s32 	%r214, %r213, %r212, %r211;
	ld.shared.u32 	%r215, [%r8+56];
	ld.shared.u32 	%r216, [%r71+896];
	mad.lo.s32 	%r217, %r216, %r215, %r214;
	ld.shared.u32 	%r218, [%r8+60];
	ld.shared.u32 	%r219, [%r71+960];
	mad.lo.s32 	%r220, %r219, %r218, %r217;
	bar.sync 	0;
	ld.global.u32 	%r221, [%rd6+192];
	st.shared.u32 	[%r67], %r221;
	mul.wide.s32 	%rd14, %r461, 4;
	add.s64 	%rd15, %rd7, %rd14;
	ld.global.u32 	%r222, [%rd15];
	st.shared.u32 	[%r72], %r222;
	bar.sync 	0;
	ld.shared.u32 	%r223, [%r8];
	ld.shared.u32 	%r224, [%r71];
	mad.lo.s32 	%r225, %r224, %r223, %r220;
	ld.shared.u32 	%r226, [%r8+4];
	ld.shared.u32 	%r227, [%r71+64];
	mad.lo.s32 	%r228, %r227, %r226, %r225;
	ld.shared.u32 	%r229, [%r8+8];
	ld.shared.u32 	%r230, [%r71+128];
	mad.lo.s32 	%r231, %r230, %r229, %r228;
	ld.shared.u32 	%r232, [%r8+12];
	ld.shared.u32 	%r233, [%r71+192];
	mad.lo.s32 	%r234, %r233, %r232, %r231;
	ld.shared.u32 	%r235, [%r8+16];
	ld.shared.u32 	%r236, [%r71+256];
	mad.lo.s32 	%r237, %r236, %r235, %r234;
	ld.shared.u32 	%r238, [%r8+20];
	ld.shared.u32 	%r239, [%r71+320];
	mad.lo.s32 	%r240, %r239, %r238, %r237;
	ld.shared.u32 	%r241, [%r8+24];
	ld.shared.u32 	%r242, [%r71+384];
	mad.lo.s32 	%r243, %r242, %r241, %r240;
	ld.shared.u32 	%r244, [%r8+28];
	ld.shared.u32 	%r245, [%r71+448];
	mad.lo.s32 	%r246, %r245, %r244, %r243;
	ld.shared.u32 	%r247, [%r8+32];
	ld.shared.u32 	%r248, [%r71+512];
	mad.lo.s32 	%r249, %r248, %r247, %r246;
	ld.shared.u32 	%r250, [%r8+36];
	ld.shared.u32 	%r251, [%r71+576];
	mad.lo.s32 	%r252, %r251, %r250, %r249;
	ld.shared.u32 	%r253, [%r8+40];
	ld.shared.u32 	%r254, [%r71+640];
	mad.lo.s32 	%r255, %r254, %r253, %r252;
	ld.shared.u32 	%r256, [%r8+44];
	ld.shared.u32 	%r257, [%r71+704];
	mad.lo.s32 	%r258, %r257, %r256, %r255;
	ld.shared.u32 	%r259, [%r8+48];
	ld.shared.u32 	%r260, [%r71+768];
	mad.lo.s32 	%r261, %r260, %r259, %r258;
	ld.shared.u32 	%r262, [%r8+52];
	ld.shared.u32 	%r263, [%r71+832];
	mad.lo.s32 	%r264, %r263, %r262, %r261;
	ld.shared.u32 	%r265, [%r8+56];
	ld.shared.u32 	%r266, [%r71+896];
	mad.lo.s32 	%r267, %r266, %r265, %r264;
	ld.shared.u32 	%r268, [%r8+60];
	ld.shared.u32 	%r269, [%r71+960];
	mad.lo.s32 	%r471, %r269, %r268, %r267;
	bar.sync 	0;
	add.s32 	%r463, %r463, 4;
	add.s32 	%r462, %r462, 64;
	shl.b32 	%r270, %r453, 6;
	add.s32 	%r461, %r461, %r270;
	add.s32 	%r460, %r460, %r270;
	add.s32 	%r459, %r459, %r270;
	add.s32 	%r458, %r458, %r270;
	setp.ne.s32 	%p3, %r463, 0;
	@%p3 bra 	$L__BB0_3;
$L__BB0_4:
	and.b32  	%r32, %r6, 3;
	setp.eq.s32 	%p4, %r32, 0;
	@%p4 bra 	$L__BB0_9;
	setp.eq.s32 	%p5, %r32, 1;
	@%p5 bra 	$L__BB0_7;
	ld.param.u32 	%r454, [_Z22matrix_mul_part_sharedPiS_S_iii_param_5];
	ld.param.u32 	%r449, [_Z22matrix_mul_part_sharedPiS_S_iii_param_3];
	ld.param.u64 	%rd37, [_Z22matrix_mul_part_sharedPiS_S_iii_param_1];
	ld.param.u64 	%rd34, [_Z22matrix_mul_part_sharedPiS_S_iii_param_0];
	shl.b32 	%r272, %r469, 4;
	mad.lo.s32 	%r274, %r449, %r3, %r1;
	add.s32 	%r275, %r274, %r272;
	cvta.to.global.u64 	%rd16, %rd34;
	mul.wide.s32 	%rd17, %r275, 4;
	add.s64 	%rd18, %rd16, %rd17;
	ld.global.u32 	%r276, [%rd18];
	shl.b32 	%r277, %r1, 2;
	add.s32 	%r278, %r8, %r277;
	st.shared.u32 	[%r278], %r276;
	add.s32 	%r279, %r272, %r2;
	mad.lo.s32 	%r280, %r279, %r454, %r5;
	cvta.to.global.u64 	%rd19, %rd37;
	mul.wide.s32 	%rd20, %r280, 4;
	add.s64 	%rd21, %rd19, %rd20;
	ld.global.u32 	%r281, [%rd21];
	mov.u32 	%r283, _ZZ22matrix_mul_part_sharedPiS_S_iiiE6tile_B;
	add.s32 	%r284, %r283, %r277;
	add.s32 	%r285, %r284, %r52;
	st.shared.u32 	[%r285], %r281;
	bar.sync 	0;
	ld.shared.u32 	%r286, [%r8];
	ld.shared.u32 	%r287, [%r284];
	mad.lo.s32 	%r288, %r287, %r286, %r471;
	ld.shared.u32 	%r289, [%r8+4];
	ld.shared.u32 	%r290, [%r284+64];
	mad.lo.s32 	%r291, %r290, %r289, %r288;
	ld.shared.u32 	%r292, [%r8+8];
	ld.shared.u32 	%r293, [%r284+128];
	mad.lo.s32 	%r294, %r293, %r292, %r291;
	ld.shared.u32 	%r295, [%r8+12];
	ld.shared.u32 	%r296, [%r284+192];
	mad.lo.s32 	%r297, %r296, %r295, %r294;
	ld.shared.u32 	%r298, [%r8+16];
	ld.shared.u32 	%r299, [%r284+256];
	mad.lo.s32 	%r300, %r299, %r298, %r297;
	ld.shared.u32 	%r301, [%r8+20];
	ld.shared.u32 	%r302, [%r284+320];
	mad.lo.s32 	%r303, %r302, %r301, %r300;
	ld.shared.u32 	%r304, [%r8+24];
	ld.shared.u32 	%r305, [%r284+384];
	mad.lo.s32 	%r306, %r305, %r304, %r303;
	ld.shared.u32 	%r307, [%r8+28];
	ld.shared.u32 	%r308, [%r284+448];
	mad.lo.s32 	%r309, %r308, %r307, %r306;
	ld.shared.u32 	%r310, [%r8+32];
	ld.shared.u32 	%r311, [%r284+512];
	mad.lo.s32 	%r312, %r311, %r310, %r309;
	ld.shared.u32 	%r313, [%r8+36];
	ld.shared.u32 	%r314, [%r284+576];
	mad.lo.s32 	%r315, %r314, %r313, %r312;
	ld.shared.u32 	%r316, [%r8+40];
	ld.shared.u32 	%r317, [%r284+640];
	mad.lo.s32 	%r318, %r317, %r316, %r315;
	ld.shared.u32 	%r319, [%r8+44];
	ld.shared.u32 	%r320, [%r284+704];
	mad.lo.s32 	%r321, %r320, %r319, %r318;
	ld.shared.u32 	%r322, [%r8+48];
	ld.shared.u32 	%r323, [%r284+768];
	mad.lo.s32 	%r324, %r323, %r322, %r321;
	ld.shared.u32 	%r325, [%r8+52];
	ld.shared.u32 	%r326, [%r284+832];
	mad.lo.s32 	%r327, %r326, %r325, %r324;
	ld.shared.u32 	%r328, [%r8+56];
	ld.shared.u32 	%r329, [%r284+896];
	mad.lo.s32 	%r330, %r329, %r328, %r327;
	ld.shared.u32 	%r331, [%r8+60];
	ld.shared.u32 	%r332, [%r284+960];
	mad.lo.s32 	%r333, %r332, %r331, %r330;
	bar.sync 	0;
	ld.global.u32 	%r334, [%rd18+64];
	st.shared.u32 	[%r278], %r334;
	add.s32 	%r335, %r279, 16;
	mad.lo.s32 	%r336, %r335, %r454, %r5;
	mul.wide.s32 	%rd22, %r336, 4;
	add.s64 	%rd23, %rd19, %rd22;
	ld.global.u32 	%r337, [%rd23];
	st.shared.u32 	[%r285], %r337;
	bar.sync 	0;
	ld.shared.u32 	%r338, [%r8];
	ld.shared.u32 	%r339, [%r284];
	mad.lo.s32 	%r340, %r339, %r338, %r333;
	ld.shared.u32 	%r341, [%r8+4];
	ld.shared.u32 	%r342, [%r284+64];
	mad.lo.s32 	%r343, %r342, %r341, %r340;
	ld.shared.u32 	%r344, [%r8+8];
	ld.shared.u32 	%r345, [%r284+128];
	mad.lo.s32 	%r346, %r345, %r344, %r343;
	ld.shared.u32 	%r347, [%r8+12];
	ld.shared.u32 	%r348, [%r284+192];
	mad.lo.s32 	%r349, %r348, %r347, %r346;
	ld.shared.u32 	%r350, [%r8+16];
	ld.shared.u32 	%r351, [%r284+256];
	mad.lo.s32 	%r352, %r351, %r350, %r349;
	ld.shared.u32 	%r353, [%r8+20];
	ld.shared.u32 	%r354, [%r284+320];
	mad.lo.s32 	%r355, %r354, %r353, %r352;
	ld.shared.u32 	%r356, [%r8+24];
	ld.shared.u32 	%r357, [%r284+384];
	mad.lo.s32 	%r358, %r357, %r356, %r355;
	ld.shared.u32 	%r359, [%r8+28];
	ld.shared.u32 	%r360, [%r284+448];
	mad.lo.s32 	%r361, %r360, %r359, %r358;
	ld.shared.u32 	%r362, [%r8+32];
	ld.shared.u32 	%r363, [%r284+512];
	mad.lo.s32 	%r364, %r363, %r362, %r361;
	ld.shared.u32 	%r365, [%r8+36];
	ld.shared.u32 	%r366, [%r284+576];
	mad.lo.s32 	%r367, %r366, %r365, %r364;
	ld.shared.u32 	%r368, [%r8+40];
	ld.shared.u32 	%r369, [%r284+640];
	mad.lo.s32 	%r370, %r369, %r368, %r367;
	ld.shared.u32 	%r371, [%r8+44];
	ld.shared.u32 	%r372, [%r284+704];
	mad.lo.s32 	%r373, %r372, %r371, %r370;
	ld.shared.u32 	%r374, [%r8+48];
	ld.shared.u32 	%r375, [%r284+768];
	mad.lo.s32 	%r376, %r375, %r374, %r373;
	ld.shared.u32 	%r377, [%r8+52];
	ld.shared.u32 	%r378, [%r284+832];
	mad.lo.s32 	%r379, %r378, %r377, %r376;
	ld.shared.u32 	%r380, [%r8+56];
	ld.shared.u32 	%r381, [%r284+896];
	mad.lo.s32 	%r382, %r381, %r380, %r379;
	ld.shared.u32 	%r383, [%r8+60];
	ld.shared.u32 	%r384, [%r284+960];
	mad.lo.s32 	%r471, %r384, %r383, %r382;
	bar.sync 	0;
	add.s32 	%r469, %r469, 2;
$L__BB0_7:
	and.b32  	%r385, %r6, 1;
	setp.eq.b32 	%p6, %r385, 1;
	not.pred 	%p7, %p6;
	@%p7 bra 	$L__BB0_9;
	ld.param.u32 	%r455, [_Z22matrix_mul_part_sharedPiS_S_iii_param_5];
	ld.param.u32 	%r450, [_Z22matrix_mul_part_sharedPiS_S_iii_param_3];
	ld.param.u64 	%rd38, [_Z22matrix_mul_part_sharedPiS_S_iii_param_1];
	ld.param.u64 	%rd35, [_Z22matrix_mul_part_sharedPiS_S_iii_param_0];
	shl.b32 	%r386, %r469, 4;
	mad.lo.s32 	%r388, %r450, %r3, %r1;
	add.s32 	%r389, %r388, %r386;
	cvta.to.global.u64 	%rd24, %rd35;
	mul.wide.s32 	%rd25, %r389, 4;
	add.s64 	%rd26, %rd24, %rd25;
	ld.global.u32 	%r390, [%rd26];
	shl.b32 	%r391, %r1, 2;
	add.s32 	%r392, %r8, %r391;
	st.shared.u32 	[%r392], %r390;
	add.s32 	%r393, %r386, %r2;
	mad.lo.s32 	%r394, %r393, %r455, %r5;
	cvta.to.global.u64 	%rd27, %rd38;
	mul.wide.s32 	%rd28, %r394, 4;
	add.s64 	%rd29, %rd27, %rd28;
	ld.global.u32 	%r395, [%rd29];
	mov.u32 	%r397, _ZZ22matrix_mul_part_sharedPiS_S_iiiE6tile_B;
	add.s32 	%r398, %r397, %r391;
	add.s32 	%r399, %r398, %r52;
	st.shared.u32 	[%r399], %r395;
	bar.sync 	0;
	ld.shared.u32 	%r400, [%r8];
	ld.shared.u32 	%r401, [%r398];
	mad.lo.s32 	%r402, %r401, %r400, %r471;
	ld.shared.u32 	%r403, [%r8+4];
	ld.shared.u32 	%r404, [%r398+64];
	mad.lo.s32 	%r405, %r404, %r403, %r402;
	ld.shared.u32 	%r406, [%r8+8];
	ld.shared.u32 	%r407, [%r398+128];
	mad.lo.s32 	%r408, %r407, %r406, %r405;
	ld.shared.u32 	%r409, [%r8+12];
	ld.shared.u32 	%r410, [%r398+192];
	mad.lo.s32 	%r411, %r410, %r409, %r408;
	ld.shared.u32 	%r412, [%r8+16];
	ld.shared.u32 	%r413, [%r398+256];
	mad.lo.s32 	%r414, %r413, %r412, %r411;
	ld.shared.u32 	%r415, [%r8+20];
	ld.shared.u32 	%r416, [%r398+320];
	mad.lo.s32 	%r417, %r416, %r415, %r414;
	ld.shared.u32 	%r418, [%r8+24];
	ld.shared.u32 	%r419, [%r398+384];
	mad.lo.s32 	%r420, %r419, %r418, %r417;
	ld.shared.u32 	%r421, [%r8+28];
	ld.shared.u32 	%r422, [%r398+448];
	mad.lo.s32 	%r423, %r422, %r421, %r420;
	ld.shared.u32 	%r424, [%r8+32];
	ld.shared.u32 	%r425, [%r398+512];
	mad.lo.s32 	%r426, %r425, %r424, %r423;
	ld.shared.u32 	%r427, [%r8+36];
	ld.shared.u32 	%r428, [%r398+576];
	mad.lo.s32 	%r429, %r428, %r427, %r426;
	ld.shared.u32 	%r430, [%r8+40];
	ld.shared.u32 	%r431, [%r398+640];
	mad.lo.s32 	%r432, %r431, %r430, %r429;
	ld.shared.u32 	%r433, [%r8+44];
	ld.shared.u32 	%r434, [%r398+704];
	mad.lo.s32 	%r435, %r434, %r433, %r432;
	ld.shared.u32 	%r436, [%r8+48];
	ld.shared.u32 	%r437, [%r398+768];
	mad.lo.s32 	%r438, %r437, %r436, %r435;
	ld.shared.u32 	%r439, [%r8+52];
	ld.shared.u32 	%r440, [%r398+832];
	mad.lo.s32 	%r441, %r440, %r439, %r438;
	ld.shared.u32 	%r442, [%r8+56];
	ld.shared.u32 	%r443, [%r398+896];
	mad.lo.s32 	%r444, %r443, %r442, %r441;
	ld.shared.u32 	%r445, [%r8+60];
	ld.shared.u32 	%r446, [%r398+960];
	mad.lo.s32 	%r471, %r446, %r445, %r444;
	bar.sync 	0;
$L__BB0_9:
	ld.param.u32 	%r456, [_Z22matrix_mul_part_sharedPiS_S_iii_param_5];
	ld.param.u32 	%r451, [_Z22matrix_mul_part_sharedPiS_S_iii_param_4];
	setp.ge.s32 	%p8, %r3, %r451;
	setp.ge.s32 	%p9, %r5, %r456;
	or.pred  	%p10, %p8, %p9;
	@%p10 bra 	$L__BB0_11;
	ld.param.u32 	%r457, [_Z22matrix_mul_part_sharedPiS_S_iii_param_5];
	ld.param.u64 	%rd39, [_Z22matrix_mul_part_sharedPiS_S_iii_param_2];
	mad.lo.s32 	%r447, %r457, %r3, %r5;
	cvta.to.global.u64 	%rd30, %rd39;
	mul.wide.u32 	%rd31, %r447, 4;
	add.s64 	%rd32, %rd30, %rd31;
	st.global.u32 	[%rd32], %r471;
$L__BB0_11:
	ret;

}


// ===== COMPILED SASS (sm_100) =====

	.target	sm_100

	.elftype	@"ET_EXEC"


//--------------------- .note.nv.tkinfo           --------------------------
	.section	.note.nv.tkinfo,"",@"SHT_NOTE"
	.sectionflags	@"SHF_NOTE_NV_TKINFO"
	.tkinfo
        /*0018*/ 	.word	0x00000002
        /*0030*/ 	.string	""
        /*0030*/ 	.string	"ptxas"
        /*0030*/ 	.string	"Cuda compilation tools, release 13.0, V13.0.88"
        /*0030*/ 	.string	"Build cuda_13.0.r13.0/compiler.36424714_0"
        /*0030*/ 	.string	"-arch sm_100 -m 64 "



//--------------------- .note.nv.cuinfo           --------------------------
	.section	.note.nv.cuinfo,"",@"SHT_NOTE"
	.sectionflags	@"SHF_NOTE_NV_CUINFO"
        /*0018*/ 	.short	0x0002
        /*001a*/ 	.short	0x0064
        /*001c*/ 	.short	0x0082
	.zero		2


//--------------------- .nv.info                  --------------------------
	.section	.nv.info,"",@"SHT_CUDA_INFO"
	.align	4


	//----- nvinfo : EIATTR_REGCOUNT
	.align		4
        /*0000*/ 	.byte	0x04, 0x2f
        /*0002*/ 	.short	(.L_1 - .L_0)
	.align		4
.L_0:
        /*0004*/ 	.word	index@(_Z22matrix_mul_part_sharedPiS_S_iii)
        /*0008*/ 	.word	0x00000020


	//----- nvinfo : EIATTR_FRAME_SIZE
	.align		4
.L_1:
        /*000c*/ 	.byte	0x04, 0x11
        /*000e*/ 	.short	(.L_3 - .L_2)
	.align		4
.L_2:
        /*0010*/ 	.word	index@(_Z22matrix_mul_part_sharedPiS_S_iii)
        /*0014*/ 	.word	0x00000000


	//----- nvinfo : EIATTR_MIN_STACK_SIZE
	.align		4
.L_3:
        /*0018*/ 	.byte	0x04, 0x12
        /*001a*/ 	.short	(.L_5 - .L_4)
	.align		4
.L_4:
        /*001c*/ 	.word	index@(_Z22matrix_mul_part_sharedPiS_S_iii)
        /*0020*/ 	.word	0x00000000
.L_5:


//--------------------- .nv.compat                --------------------------
	.section	.nv.compat,"",@"SHT_CUDA_COMPAT_INFO"
	.align	4
        /*0000*/ 	.byte	0x02, 0x09, 0x00, 0x00, 0x02, 0x02, 0x01, 0x00, 0x02, 0x05, 0x05, 0x00, 0x03, 0x07, 0x01, 0x01
        /*0010*/ 	.byte	0x02, 0x03, 0x00, 0x00, 0x02, 0x06, 0x01, 0x00, 0x04, 0x0b, 0x08, 0x00, 0x09, 0x00, 0x00, 0x00
        /*0020*/ 	.byte	0x00, 0x00, 0x00, 0x00


//--------------------- .nv.info._Z22matrix_mul_part_sharedPiS_S_iii --------------------------
	.section	.nv.info._Z22matrix_mul_part_sharedPiS_S_iii,"",@"SHT_CUDA_INFO"
	.sectionflags	@""
	.align	4


	//----- nvinfo : EIATTR_CUDA_API_VERSION
	.align		4
        /*0000*/ 	.byte	0x04, 0x37
        /*0002*/ 	.short	(.L_7 - .L_6)
.L_6:
        /*0004*/ 	.word	0x00000082


	//----- nvinfo : EIATTR_KPARAM_INFO
	.align		4
.L_7:
        /*0008*/ 	.byte	0x04, 0x17
        /*000a*/ 	.short	(.L_9 - .L_8)
.L_8:
        /*000c*/ 	.word	0x00000000
        /*0010*/ 	.short	0x0005
        /*0012*/ 	.short	0x0020
        /*0014*/ 	.byte	0x00, 0xf0, 0x11, 0x00


	//----- nvinfo : EIATTR_KPARAM_INFO
	.align		4
.L_9:
        /*0018*/ 	.byte	0x04, 0x17
        /*001a*/ 	.short	(.L_11 - .L_10)
.L_10:
        /*001c*/ 	.word	0x00000000
        /*0020*/ 	.short	0x0004
        /*0022*/ 	.short	0x001c
        /*0024*/ 	.byte	0x00, 0xf0, 0x11, 0x00


	//----- nvinfo : EIATTR_KPARAM_INFO
	.align		4
.L_11:
        /*0028*/ 	.byte	0x04, 0x17
        /*002a*/ 	.short	(.L_13 - .L_12)
.L_12:
        /*002c*/ 	.word	0x00000000
        /*0030*/ 	.short	0x0003
        /*0032*/ 	.short	0x0018
        /*0034*/ 	.byte	0x00, 0xf0, 0x11, 0x00


	//----- nvinfo : EIATTR_KPARAM_INFO
	.align		4
.L_13:
        /*0038*/ 	.byte	0x04, 0x17
        /*003a*/ 	.short	(.L_15 - .L_14)
.L_14:
        /*003c*/ 	.word	0x00000000
        /*0040*/ 	.short	0x0002
        /*0042*/ 	.short	0x0010
        /*0044*/ 	.byte	0x00, 0xf5, 0x21, 0x00


	//----- nvinfo : EIATTR_KPARAM_INFO
	.align		4
.L_15:
        /*0048*/ 	.byte	0x04, 0x17
        /*004a*/ 	.short	(.L_17 - .L_16)
.L_16:
        /*004c*/ 	.word	0x00000000
        /*0050*/ 	.short	0x0001
        /*0052*/ 	.short	0x0008
        /*0054*/ 	.byte	0x00, 0xf5, 0x21, 0x00


	//----- nvinfo : EIATTR_KPARAM_INFO
	.align		4
.L_17:
        /*0058*/ 	.byte	0x04, 0x17
        /*005a*/ 	.short	(.L_19 - .L_18)
.L_18:
        /*005c*/ 	.word	0x00000000
        /*0060*/ 	.short	0x0000
        /*0062*/ 	.short	0x0000
        /*0064*/ 	.byte	0x00, 0xf5, 0x21, 0x00


	//----- nvinfo : EIATTR_SPARSE_MMA_MASK
	.align		4
.L_19:
        /*0068*/ 	.byte	0x03, 0x50
        /*006a*/ 	.short	0x0000


	//----- nvinfo : EIATTR_MAXREG_COUNT
	.align		4
        /*006c*/ 	.byte	0x03, 0x1b
        /*006e*/ 	.short	0x00ff


	//----- nvinfo : EIATTR_NUM_BARRIERS
	.align		4
        /*0070*/ 	.byte	0x02, 0x4c
        /*0072*/ 	.byte	0x01
	.zero		1


	//----- nvinfo : EIATTR_MERCURY_ISA_VERSION
	.align		4
        /*0074*/ 	.byte	0x03, 0x5f
        /*0076*/ 	.short	0x0101


	//----- nvinfo : EIATTR_VRC_CTA_INIT_COUNT
	.align		4
        /*0078*/ 	.byte	0x02, 0x4a
	.zero		1
	.zero		1


	//----- nvinfo : EIATTR_EXIT_INSTR_OFFSETS
	.align		4
        /*007c*/ 	.byte	0x04, 0x1c
        /*007e*/ 	.short	(.L_21 - .L_20)


	//   ....[0]....
.L_20:
        /*0080*/ 	.word	0x000018d0


	//   ....[1]....
        /*0084*/ 	.word	0x00001920


	//----- nvinfo : EIATTR_CBANK_PARAM_SIZE
	.align		4
.L_21:
        /*0088*/ 	.byte	0x03, 0x19
        /*008a*/ 	.short	0x0024


	//----- nvinfo : EIATTR_PARAM_CBANK
	.align		4
        /*008c*/ 	.byte	0x04, 0x0a
        /*008e*/ 	.short	(.L_23 - .L_22)
	.align		4
.L_22:
        /*0090*/ 	.word	index@(.nv.constant0._Z22matrix_mul_part_sharedPiS_S_iii)
        /*0094*/ 	.short	0x0380
        /*0096*/ 	.short	0x0024


	//----- nvinfo : EIATTR_SW_WAR
	.align		4
.L_23:
        /*0098*/ 	.byte	0x04, 0x36
        /*009a*/ 	.short	(.L_25 - .L_24)
.L_24:
        /*009c*/ 	.word	0x00000008
.L_25:


//--------------------- .nv.callgraph             --------------------------
	.section	.nv.callgraph,"",@"SHT_CUDA_CALLGRAPH"
	.align	4
	.sectionentsize	8
	.align		4
        /*0000*/ 	.word	0x00000000
	.align		4
        /*0004*/ 	.word	0xffffffff
	.align		4
        /*0008*/ 	.word	0x00000000
	.align		4
        /*000c*/ 	.word	0xfffffffe
	.align		4
        /*0010*/ 	.word	0x00000000
	.align		4
        /*0014*/ 	.word	0xfffffffd
	.align		4
        /*0018*/ 	.word	0x00000000
	.align		4
        /*001c*/ 	.word	0xfffffffc


//--------------------- .text._Z22matrix_mul_part_sharedPiS_S_iii --------------------------
	.section	.text._Z22matrix_mul_part_sharedPiS_S_iii,"ax",@progbits
	.align	128
        .global         _Z22matrix_mul_part_sharedPiS_S_iii
        .type           _Z22matrix_mul_part_sharedPiS_S_iii,@function
        .size           _Z22matrix_mul_part_sharedPiS_S_iii,(.L_x_5 - _Z22matrix_mul_part_sharedPiS_S_iii)
        .other          _Z22matrix_mul_part_sharedPiS_S_iii,@"STO_CUDA_ENTRY STV_DEFAULT"
_Z22matrix_mul_part_sharedPiS_S_iii:
.text._Z22matrix_mul_part_sharedPiS_S_iii:
[----:B------:R-:W-:Y:S01]  /*0000*/  LDC R1, c[0x0][0x37c] ;  /* 0x0000df00ff017b82 */ /* 0x000fe20000000800 */
[----:B------:R-:W0:Y:S01]  /*0010*/  S2R R7, SR_CTAID.Y ;  /* 0x0000000000077919 */ /* 0x000e220000002600 */
[----:B------:R-:W1:Y:S01]  /*0020*/  LDCU UR9, c[0x0][0x398] ;  /* 0x00007300ff0977ac */ /* 0x000e620008000800 */
[----:B------:R-:W-:Y:S01]  /*0030*/  HFMA2 R22, -RZ, RZ, 0, 0 ;  /* 0x00000000ff167431 */ /* 0x000fe200000001ff */
[----:B------:R-:W0:Y:S01]  /*0040*/  S2R R0, SR_TID.Y ;  /* 0x0000000000007919 */ /* 0x000e220000002200 */
[----:B------:R-:W2:Y:S01]  /*0050*/  LDCU.64 UR12, c[0x0][0x358] ;  /* 0x00006b00ff0c77ac */ /* 0x000ea20008000a00 */
[----:B------:R-:W3:Y:S01]  /*0060*/  S2R R10, SR_CTAID.X ;  /* 0x00000000000a7919 */ /* 0x000ee20000002500 */
[----:B------:R-:W3:Y:S01]  /*0070*/  S2R R3, SR_TID.X ;  /* 0x0000000000037919 */ /* 0x000ee20000002100 */
[----:B-1----:R-:W-:Y:S02]  /*0080*/  UISETP.GE.AND UP0, UPT, UR9, 0x10, UPT ;  /* 0x000000100900788c */ /* 0x002fe4000bf06270 */
[----:B------:R-:W-:-:S04]  /*0090*/  USHF.R.S32.HI UR4, URZ, 0x1f, UR9 ;  /* 0x0000001fff047899 */ /* 0x000fc80008011409 */
[----:B------:R-:W-:Y:S01]  /*00a0*/  ULEA.HI UR4, UR4, UR9, URZ, 0x4 ;  /* 0x0000000904047291 */ /* 0x000fe2000f8f20ff */
[----:B0-----:R-:W-:Y:S02]  /*00b0*/  LEA R7, R7, R0, 0x4 ;  /* 0x0000000007077211 */ /* 0x001fe400078e20ff */
[----:B---3--:R-:W-:Y:S01]  /*00c0*/  LEA R6, R10, R3, 0x4 ;  /* 0x000000030a067211 */ /* 0x008fe200078e20ff */
[----:B--2---:R-:W-:Y:S08]  /*00d0*/  BRA.U !UP0, `(.L_x_0) ;  /* 0x0000001508ec7547 */ /* 0x004ff0000b800000 */
[----:B------:R-:W0:Y:S01]  /*00e0*/  S2UR UR7, SR_CgaCtaId ;  /* 0x00000000000779c3 */ /* 0x000e220000008800 */
[----:B------:R-:W-:Y:S01]  /*00f0*/  USHF.R.S32.HI UR4, URZ, 0x4, UR4 ;  /* 0x00000004ff047899 */ /* 0x000fe20008011404 */
[----:B------:R-:W-:Y:S01]  /*0100*/  IMAD R4, R7, UR9, R3 ;  /* 0x0000000907047c24 */ /* 0x000fe2000f8e0203 */
[----:B------:R-:W-:Y:S01]  /*0110*/  UMOV UR5, 0x400 ;  /* 0x0000040000057882 */ /* 0x000fe20000000000 */
[----:B------:R-:W-:Y:S01]  /*0120*/  MOV R5, RZ ;  /* 0x000000ff00057202 */ /* 0x000fe20000000f00 */
[----:B------:R-:W-:Y:S01]  /*0130*/  UIADD3 UR8, UPT, UPT, UR4, -0x1, URZ ;  /* 0xffffffff04087890 */ /* 0x000fe2000fffe0ff */
[----:B------:R-:W-:Y:S01]  /*0140*/  MOV R22, RZ ;  /* 0x000000ff00167202 */ /* 0x000fe20000000f00 */
[----:B------:R-:W-:Y:S02]  /*0150*/  ULOP3.LUT UP0, UR10, UR4, 0x3, URZ, 0xc0, !UPT ;  /* 0x00000003040a7892 */ /* 0x000fe4000f80c0ff */
[----:B------:R-:W-:Y:S02]  /*0160*/  UISETP.GE.U32.AND UP1, UPT, UR8, 0x3, UPT ;  /* 0x000000030800788c */ /* 0x000fe4000bf26070 */
[----:B0-----:R-:W-:-:S06]  /*0170*/  ULEA UR6, UR7, UR5, 0x18 ;  /* 0x0000000507067291 */ /* 0x001fcc000f8ec0ff */
[----:B------:R-:W-:Y:S01]  /*0180*/  LEA R2, R0, UR6, 0x6 ;  /* 0x0000000600027c11 */ /* 0x000fe2000f8e30ff */
[----:B------:R-:W-:Y:S06]  /*0190*/  BRA.U !UP1, `(.L_x_1) ;  /* 0x0000000d09347547 */ /* 0x000fec000b800000 */
[----:B------:R-:W0:Y:S01]  /*01a0*/  LDC R16, c[0x0][0x3a0] ;  /* 0x0000e800ff107b82 */ /* 0x000e220000000800 */
[----:B------:R-:W-:Y:S01]  /*01b0*/  UIADD3 UR6, UPT, UPT, UR5, 0x400, URZ ;  /* 0x0000040005067890 */ /* 0x000fe2000fffe0ff */
[C---:B------:R-:W-:Y:S01]  /*01c0*/  IADD3 R5, PT, PT, R0.reuse, 0x30, RZ ;  /* 0x0000003000057810 */ /* 0x040fe20007ffe0ff */
[----:B------:R-:W-:Y:S01]  /*01d0*/  ULOP3.LUT UR8, UR4, 0x7fffffc, URZ, 0xc0, !UPT ;  /* 0x07fffffc04087892 */ /* 0x000fe2000f8ec0ff */
[C---:B------:R-:W-:Y:S01]  /*01e0*/  IADD3 R8, PT, PT, R0.reuse, 0x20, RZ ;  /* 0x0000002000087810 */ /* 0x040fe20007ffe0ff */
[----:B------:R-:W-:Y:S01]  /*01f0*/  ULEA UR6, UR7, UR6, 0x18 ;  /* 0x0000000607067291 */ /* 0x000fe2000f8ec0ff */
[----:B------:R-:W-:Y:S01]  /*0200*/  IADD3 R9, PT, PT, R0, 0x10, RZ ;  /* 0x0000001000097810 */ /* 0x000fe20007ffe0ff */
[----:B------:R-:W-:Y:S01]  /*0210*/  HFMA2 R22, -RZ, RZ, 0, 0 ;  /* 0x00000000ff167431 */ /* 0x000fe200000001ff */
[----:B------:R-:W-:Y:S01]  /*0220*/  MOV R20, R4 ;  /* 0x0000000400147202 */ /* 0x000fe20000000f00 */
[----:B------:R-:W-:Y:S01]  /*0230*/  UIADD3 UR9, UPT, UPT, -UR8, URZ, URZ ;  /* 0x000000ff08097290 */ /* 0x000fe2000fffe1ff */
[----:B------:R-:W-:-:S02]  /*0240*/  LEA R18, R3, R2, 0x2 ;  /* 0x0000000203127211 */ /* 0x000fc400078e10ff */
[----:B------:R-:W-:-:S04]  /*0250*/  LEA R19, R3, UR6, 0x2 ;  /* 0x0000000603137c11 */ /* 0x000fc8000f8e10ff */
[----:B------:R-:W-:Y:S01]  /*0260*/  LEA R17, R0, R19, 0x6 ;  /* 0x0000001300117211 */ /* 0x000fe200078e30ff */
[-CC-:B0-----:R-:W-:Y:S02]  /*0270*/  IMAD R5, R5, R16.reuse, R3.reuse ;  /* 0x0000001005057224 */ /* 0x181fe400078e0203 */
[-CC-:B------:R-:W-:Y:S02]  /*0280*/  IMAD R8, R8, R16.reuse, R3.reuse ;  /* 0x0000001008087224 */ /* 0x180fe400078e0203 */
[-CC-:B------:R-:W-:Y:S01]  /*0290*/  IMAD R9, R9, R16.reuse, R3.reuse ;  /* 0x0000001009097224 */ /* 0x180fe200078e0203 */
[----:B------:R-:W-:Y:S01]  /*02a0*/  LEA R27, R10, R5, 0x4 ;  /* 0x000000050a1b7211 */ /* 0x000fe200078e20ff */
[----:B------:R-:W-:Y:S01]  /*02b0*/  IMAD R21, R0, R16, R3 ;  /* 0x0000001000157224 */ /* 0x000fe200078e0203 */
[C---:B------:R-:W-:Y:S02]  /*02c0*/  LEA R25, R10.reuse, R8, 0x4 ;  /* 0x000000080a197211 */ /* 0x040fe400078e20ff */
[----:B------:R-:W-:-:S02]  /*02d0*/  LEA R23, R10, R9, 0x4 ;  /* 0x000000090a177211 */ /* 0x000fc400078e20ff */
[----:B------:R-:W-:Y:S02]  /*02e0*/  LEA R21, R10, R21, 0x4 ;  /* 0x000000150a157211 */ /* 0x000fe400078e20ff */
[----:B------:R-:W-:-:S07]  /*02f0*/  MOV R5, UR8 ;  /* 0x0000000800057c02 */ /* 0x000fce0008000f00 */
.L_x_2:
[----:B------:R-:W0:Y:S08]  /*0300*/  LDC.64 R28, c[0x0][0x380] ;  /* 0x0000e000ff1c7b82 */ /* 0x000e300000000a00 */
[----:B------:R-:W1:Y:S01]  /*0310*/  LDC.64 R12, c[0x0][0x388] ;  /* 0x0000e200ff0c7b82 */ /* 0x000e620000000a00 */
[----:B0-----:R-:W-:-:S05]  /*0320*/  IMAD.WIDE R28, R20, 0x4, R28 ;  /* 0x00000004141c7825 */ /* 0x001fca00078e021c */
[----:B------:R-:W2:Y:S01]  /*0330*/  LDG.E R24, desc[UR12][R28.64] ;  /* 0x0000000c1c187981 */ /* 0x000ea2000c1e1900 */
[----:B-1----:R-:W-:-:S06]  /*0340*/  IMAD.WIDE R14, R21, 0x4, R12 ;  /* 0x00000004150e7825 */ /* 0x002fcc00078e020c */
[----:B------:R-:W3:Y:S04]  /*0350*/  LDG.E R14, desc[UR12][R14.64] ;  /* 0x0000000c0e0e7981 */ /* 0x000ee8000c1e1900 */
[----:B--2---:R-:W-:Y:S04]  /*0360*/  STS [R18], R24 ;  /* 0x0000001812007388 */ /* 0x004fe80000000800 */
[----:B---3--:R-:W-:Y:S01]  /*0370*/  STS [R17], R14 ;  /* 0x0000000e11007388 */ /* 0x008fe20000000800 */
[----:B------:R-:W-:Y:S06]  /*0380*/  BAR.SYNC.DEFER_BLOCKING 0x0 ;  /* 0x0000000000007b1d */ /* 0x000fec0000010000 */
[----:B------:R-:W-:Y:S04]  /*0390*/  LDS R26, [R19] ;  /* 0x00000000131a7984 */ /* 0x000fe80000000800 */
[----:B------:R-:W0:Y:S04]  /*03a0*/  LDS.128 R8, [R2] ;  /* 0x0000000002087984 */ /* 0x000e280000000c00 */
[----:B------:R-:W-:Y:S04]  /*03b0*/  LDS R24, [R19+0x100] ;  /* 0x0001000013187984 */ /* 0x000fe80000000800 */
[----:B------:R-:W-:Y:S01]  /*03c0*/  LDS R14, [R19+0x140] ;  /* 0x00014000130e7984 */ /* 0x000fe20000000800 */
[----:B0-----:R-:W-:-:S03]  /*03d0*/  IMAD R8, R8, R26, R22 ;  /* 0x0000001a08087224 */ /* 0x001fc600078e0216 */
[----:B------:R-:W0:Y:S02]  /*03e0*/  LDS R22, [R19+0x40] ;  /* 0x0000400013167984 */ /* 0x000e240000000800 */
[----:B0-----:R-:W-:Y:S02]  /*03f0*/  IMAD R9, R22, R9, R8 ;  /* 0x0000000916097224 */ /* 0x001fe400078e0208 */
[----:B------:R-:W0:Y:S04]  /*0400*/  LDS R8, [R19+0x80] ;  /* 0x0000800013087984 */ /* 0x000e280000000800 */
[----:B------:R-:W1:Y:S01]  /*0410*/  LDS R22, [R19+0xc0] ;  /* 0x0000c00013167984 */ /* 0x000e620000000800 */
[----:B0-----:R-:W-:-:S04]  /*0420*/  IMAD R8, R8, R10, R9 ;  /* 0x0000000a08087224 */ /* 0x001fc800078e0209 */
[----:B-1----:R-:W-:Y:S02]  /*0430*/  IMAD R15, R22, R11, R8 ;  /* 0x0000000b160f7224 */ /* 0x002fe400078e0208 */
[----:B------:R-:W0:Y:S04]  /*0440*/  LDS.128 R8, [R2+0x10] ;  /* 0x0000100002087984 */ /* 0x000e280000000c00 */
[----:B------:R-:W-:Y:S01]  /*0450*/  LDS R22, [R19+0x200] ;  /* 0x0002000013167984 */ /* 0x000fe20000000800 */
[----:B0-----:R-:W-:-:S04]  /*0460*/  IMAD R8, R8, R24, R15 ;  /* 0x0000001808087224 */ /* 0x001fc800078e020f */
[----:B------:R-:W-:Y:S02]  /*0470*/  IMAD R9, R14, R9, R8 ;  /* 0x000000090e097224 */ /* 0x000fe400078e0208 */
[----:B------:R-:W0:Y:S04]  /*0480*/  LDS R8, [R19+0x180] ;  /* 0x0001800013087984 */ /* 0x000e280000000800 */
[----:B------:R-:W1:Y:S01]  /*0490*/  LDS R14, [R19+0x1c0] ;  /* 0x0001c000130e7984 */ /* 0x000e620000000800 */
[----:B0-----:R-:W-:-:S04]  /*04a0*/  IMAD R8, R8, R10, R9 ;  /* 0x0000000a08087224 */ /* 0x001fc800078e0209 */
[----:B-1----:R-:W-:Y:S02]  /*04b0*/  IMAD R15, R14, R11, R8 ;  /* 0x0000000b0e0f7224 */ /* 0x002fe400078e0208 */
[----:B------:R-:W0:Y:S04]  /*04c0*/  LDS.128 R8, [R2+0x20] ;  /* 0x0000200002087984 */ /* 0x000e280000000c00 */
[----:B------:R-:W1:Y:S01]  /*04d0*/  LDS R14, [R19+0x240] ;  /* 0x00024000130e7984 */ /* 0x000e620000000800 */
[----:B0-----:R-:W-:-:S03]  /*04e0*/  IMAD R8, R8, R22, R15 ;  /* 0x0000001608087224 */ /* 0x001fc600078e020f */
[----:B------:R-:W-:Y:S01]  /*04f0*/  LDS R22, [R19+0x300] ;  /* 0x0003000013167984 */ /* 0x000fe20000000800 */
[----:B-1----:R-:W-:-:S03]  /*0500*/  IMAD R9, R14, R9, R8 ;  /* 0x000000090e097224 */ /* 0x002fc600078e0208 */
[----:B------:R-:W0:Y:S04]  /*0510*/  LDS R8, [R19+0x280] ;  /* 0x0002800013087984 */ /* 0x000e280000000800 */
[----:B------:R-:W1:Y:S01]  /*0520*/  LDS R14, [R19+0x2c0] ;  /* 0x0002c000130e7984 */ /* 0x000e620000000800 */
[----:B0-----:R-:W-:-:S04]  /*0530*/  IMAD R8, R8, R10, R9 ;  /* 0x0000000a08087224 */ /* 0x001fc800078e0209 */
[----:B-1----:R-:W-:Y:S02]  /*0540*/  IMAD R15, R14, R11, R8 ;  /* 0x0000000b0e0f7224 */ /* 0x002fe400078e0208 */
[----:B------:R-:W0:Y:S04]  /*0550*/  LDS.128 R8, [R2+0x30] ;  /* 0x0000300002087984 */ /* 0x000e280000000c00 */
[----:B------:R-:W1:Y:S01]  /*0560*/  LDS R14, [R19+0x340] ;  /* 0x00034000130e7984 */ /* 0x000e620000000800 */
[----:B0-----:R-:W-:-:S03]  /*0570*/  IMAD R8, R8, R22, R15 ;  /* 0x0000001608087224 */ /* 0x001fc600078e020f */
[----:B------:R-:W0:Y:S01]  /*0580*/  LDS R15, [R19+0x380] ;  /* 0x00038000130f7984 */ /* 0x000e220000000800 */
[----:B-1----:R-:W-:-:S03]  /*0590*/  IMAD R9, R14, R9, R8 ;  /* 0x000000090e097224 */ /* 0x002fc600078e0208 */
[----:B------:R-:W1:Y:S01]  /*05a0*/  LDS R8, [R19+0x3c0] ;  /* 0x0003c00013087984 */ /* 0x000e620000000800 */
[----:B------:R-:W-:Y:S06]  /*05b0*/  BAR.SYNC.DEFER_BLOCKING 0x0 ;  /* 0x0000000000007b1d */ /* 0x000fec0000010000 */
[----:B------:R-:W2:Y:S01]  /*05c0*/  LDG.E R24, desc[UR12][R28.64+0x40] ;  /* 0x0000400c1c187981 */ /* 0x000ea2000c1e1900 */
[----:B0-----:R-:W-:Y:S02]  /*05d0*/  IMAD R10, R15, R10, R9 ;  /* 0x0000000a0f0a7224 */ /* 0x001fe400078e0209 */
[----:B------:R-:W-:-:S06]  /*05e0*/  IMAD.WIDE R14, R23, 0x4, R12 ;  /* 0x00000004170e7825 */ /* 0x000fcc00078e020c */
[----:B------:R-:W3:Y:S01]  /*05f0*/  LDG.E R14, desc[UR12][R14.64] ;  /* 0x0000000c0e0e7981 */ /* 0x000ee2000c1e1900 */
[----:B-1----:R-:W-:-:S03]  /*0600*/  IMAD R22, R8, R11, R10 ;  /* 0x0000000b08167224 */ /* 0x002fc600078e020a */
        /* <DEDUP_REMOVED lines=11> */
[----:B------:R-:W-:Y:S01]  /*06c0*/  LDS R22, [R19+0x200] ;  /* 0x0002000013167984 */ /* 0x000fe20000000800 */
[----:B0-----:R-:W-:-:S04]  /*06d0*/  IMAD R8, R8, R10, R9 ;  /* 0x0000000a08087224 */ /* 0x001fc800078e0209 */
[----:B------:R-:W-:Y:S02]  /*06e0*/  IMAD R15, R15, R11, R8 ;  /* 0x0000000b0f0f7224 */ /* 0x000fe400078e0208 */
[----:B------:R-:W0:Y:S02]  /*06f0*/  LDS.128 R8, [R2+0x10] ;  /* 0x0000100002087984 */ /* 0x000e240000000c00 */
[----:B0-----:R-:W-:Y:S02]  /*0700*/  IMAD R8, R8, R14, R15 ;  /* 0x0000000e08087224 */ /* 0x001fe400078e020f */
[----:B------:R-:W0:Y:S02]  /*0710*/  LDS R14, [R19+0x140] ;  /* 0x00014000130e7984 */ /* 0x000e240000000800 */
[----:B0-----:R-:W-:Y:S02]  /*0720*/  IMAD R9, R14, R9, R8 ;  /* 0x000000090e097224 */ /* 0x001fe400078e0208 */
        /* <DEDUP_REMOVED lines=56> */
[----:B------:R-:W0:Y:S02]  /*0ab0*/  LDS.128 R8, [R2+0x30] ;  /* 0x0000300002087984 */ /* 0x000e240000000c00 */
[----:B0-----:R-:W-:Y:S02]  /*0ac0*/  IMAD R8, R8, R22, R15 ;  /* 0x0000001608087224 */ /* 0x001fe400078e020f */
[----:B------:R-:W0:Y:S04]  /*0ad0*/  LDS R15, [R19+0x340] ;  /* 0x00034000130f7984 */ /* 0x000e280000000800 */
[----:B------:R-:W-:Y:S01]  /*0ae0*/  LDS R22, [R19+0x3c0] ;  /* 0x0003c00013167984 */ /* 0x000fe20000000800 */
[----:B0-----:R-:W-:-:S02]  /*0af0*/  IMAD R15, R15, R9, R8 ;  /* 0x000000090f0f7224 */ /* 0x001fc400078e0208 */
[----:B------:R-:W-:Y:S02]  /*0b00*/  IMAD.WIDE R8, R27, 0x4, R12 ;  /* 0x000000041b087825 */ /* 0x000fe400078e020c */
[----:B------:R-:W0:Y:S01]  /*0b10*/  LDS R12, [R19+0x380] ;  /* 0x00038000130c7984 */ /* 0x000e220000000800 */
[----:B------:R-:W-:Y:S06]  /*0b20*/  BAR.SYNC.DEFER_BLOCKING 0x0 ;  /* 0x0000000000007b1d */ /* 0x000fec0000010000 */
[----:B------:R-:W2:Y:S04]  /*0b30*/  LDG.E R29, desc[UR12][R28.64+0xc0] ;  /* 0x0000c00c1c1d7981 */ /* 0x000ea8000c1e1900 */
[----:B------:R-:W3:Y:S01]  /*0b40*/  LDG.E R8, desc[UR12][R8.64] ;  /* 0x0000000c08087981 */ /* 0x000ee2000c1e1900 */
[----:B0-----:R-:W-:-:S04]  /*0b50*/  IMAD R26, R12, R10, R15 ;  /* 0x0000000a0c1a7224 */ /* 0x001fc800078e020f */
[----:B------:R-:W-:Y:S01]  /*0b60*/  IMAD R11, R22, R11, R26 ;  /* 0x0000000b160b7224 */ /* 0x000fe200078e021a */
[----:B------:R-:W-:-:S04]  /*0b70*/  UIADD3 UR9, UPT, UPT, UR9, 0x4, URZ ;  /* 0x0000000409097890 */ /* 0x000fc8000fffe0ff */
[----:B------:R-:W-:Y:S01]  /*0b80*/  UISETP.NE.AND UP1, UPT, UR9, URZ, UPT ;  /* 0x000000ff0900728c */ /* 0x000fe2000bf25270 */
[----:B------:R-:W-:Y:S02]  /*0b90*/  IADD3 R20, PT, PT, R20, 0x40, RZ ;  /* 0x0000004014147810 */ /* 0x000fe40007ffe0ff */
[C---:B------:R-:W-:Y:S02]  /*0ba0*/  LEA R27, R16.reuse, R27, 0x6 ;  /* 0x0000001b101b7211 */ /* 0x040fe400078e30ff */
[C---:B------:R-:W-:Y:S02]  /*0bb0*/  LEA R25, R16.reuse, R25, 0x6 ;  /* 0x0000001910197211 */ /* 0x040fe400078e30ff */
[C---:B------:R-:W-:Y:S02]  /*0bc0*/  LEA R23, R16.reuse, R23, 0x6 ;  /* 0x0000001710177211 */ /* 0x040fe400078e30ff */
[----:B------:R-:W-:Y:S01]  /*0bd0*/  LEA R21, R16, R21, 0x6 ;  /* 0x0000001510157211 */ /* 0x000fe200078e30ff */
[----:B--2---:R-:W-:Y:S04]  /*0be0*/  STS [R18], R29 ;  /* 0x0000001d12007388 */ /* 0x004fe80000000800 */
[----:B---3--:R-:W-:Y:S01]  /*0bf0*/  STS [R17], R8 ;  /* 0x0000000811007388 */ /* 0x008fe20000000800 */
[----:B------:R-:W-:Y:S06]  /*0c00*/  BAR.SYNC.DEFER_BLOCKING 0x0 ;  /* 0x0000000000007b1d */ /* 0x000fec0000010000 */
[----:B------:R-:W-:Y:S04]  /*0c10*/  LDS R24, [R19] ;  /* 0x0000000013187984 */ /* 0x000fe80000000800 */
[----:B------:R-:W0:Y:S04]  /*0c20*/  LDS.128 R12, [R2] ;  /* 0x00000000020c7984 */ /* 0x000e280000000c00 */
[----:B------:R-:W1:Y:S04]  /*0c30*/  LDS R9, [R19+0x40] ;  /* 0x0000400013097984 */ /* 0x000e680000000800 */
[----:B------:R-:W2:Y:S04]  /*0c40*/  LDS R10, [R19+0x80] ;  /* 0x00008000130a7984 */ /* 0x000ea80000000800 */
[----:B------:R-:W3:Y:S04]  /*0c50*/  LDS R22, [R19+0xc0] ;  /* 0x0000c00013167984 */ /* 0x000ee80000000800 */
[----:B------:R-:W-:Y:S01]  /*0c60*/  LDS R29, [R19+0x180] ;  /* 0x00018000131d7984 */ /* 0x000fe20000000800 */
[----:B0-----:R-:W-:-:S04]  /*0c70*/  IMAD R12, R12, R24, R11 ;  /* 0x000000180c0c7224 */ /* 0x001fc800078e020b */
[----:B-1----:R-:W-:Y:S02]  /*0c80*/  IMAD R9, R9, R13, R12 ;  /* 0x0000000d09097224 */ /* 0x002fe400078e020c */
[----:B------:R-:W-:Y:S02]  /*0c90*/  LDS R13, [R19+0x100] ;  /* 0x00010000130d7984 */ /* 0x000fe40000000800 */
[----:B--2---:R-:W-:Y:S02]  /*0ca0*/  IMAD R14, R10, R14, R9 ;  /* 0x0000000e0a0e7224 */ /* 0x004fe400078e0209 */
[----:B------:R-:W0:Y:S04]  /*0cb0*/  LDS.128 R8, [R2+0x10] ;  /* 0x0000100002087984 */ /* 0x000e280000000c00 */
[----:B------:R-:W1:Y:S01]  /*0cc0*/  LDS R12, [R19+0x140] ;  /* 0x00014000130c7984 */ /* 0x000e620000000800 */
[----:B---3--:R-:W-:-:S03]  /*0cd0*/  IMAD R14, R22, R15, R14 ;  /* 0x0000000f160e7224 */ /* 0x008fc600078e020e */
[----:B------:R-:W2:Y:S01]  /*0ce0*/  LDS R22, [R19+0x1c0] ;  /* 0x0001c00013167984 */ /* 0x000ea20000000800 */
[----:B0-----:R-:W-:-:S04]  /*0cf0*/  IMAD R8, R8, R13, R14 ;  /* 0x0000000d08087224 */ /* 0x001fc800078e020e */
[----:B-1----:R-:W-:Y:S02]  /*0d00*/  IMAD R8, R12, R9, R8 ;  /* 0x000000090c087224 */ /* 0x002fe400078e0208 */
[----:B------:R-:W-:Y:S04]  /*0d10*/  LDS R9, [R19+0x200] ;  /* 0x0002000013097984 */ /* 0x000fe80000000800 */
[----:B------:R-:W0:Y:S01]  /*0d20*/  LDS.128 R12, [R2+0x20] ;  /* 0x00002000020c7984 */ /* 0x000e220000000c00 */
[----:B------:R-:W-:-:S03]  /*0d30*/  IMAD R8, R29, R10, R8 ;  /* 0x0000000a1d087224 */ /* 0x000fc600078e0208 */
[----:B------:R-:W1:Y:S01]  /*0d40*/  LDS R10, [R19+0x240] ;  /* 0x00024000130a7984 */ /* 0x000e620000000800 */
[----:B--2---:R-:W-:-:S03]  /*0d50*/  IMAD R8, R22, R11, R8 ;  /* 0x0000000b16087224 */ /* 0x004fc600078e0208 */
[----:B------:R-:W2:Y:S04]  /*0d60*/  LDS R29, [R19+0x280] ;  /* 0x00028000131d7984 */ /* 0x000ea80000000800 */
[----:B------:R-:W3:Y:S01]  /*0d70*/  LDS R22, [R19+0x2c0] ;  /* 0x0002c00013167984 */ /* 0x000ee20000000800 */
[----:B0-----:R-:W-:-:S04]  /*0d80*/  IMAD R8, R12, R9, R8 ;  /* 0x000000090c087224 */ /* 0x001fc800078e0208 */
[----:B-1----:R-:W-:Y:S02]  /*0d90*/  IMAD R12, R10, R13, R8 ;  /* 0x0000000d0a0c7224 */ /* 0x002fe400078e0208 */
[----:B------:R-:W-:Y:S04]  /*0da0*/  LDS R13, [R19+0x300] ;  /* 0x00030000130d7984 */ /* 0x000fe80000000800 */
[----:B------:R-:W0:Y:S01]  /*0db0*/  LDS.128 R8, [R2+0x30] ;  /* 0x0000300002087984 */ /* 0x000e220000000c00 */
[----:B--2---:R-:W-:-:S03]  /*0dc0*/  IMAD R12, R29, R14, R12 ;  /* 0x0000000e1d0c7224 */ /* 0x004fc600078e020c */
[----:B------:R-:W1:Y:S01]  /*0dd0*/  LDS R14, [R19+0x340] ;  /* 0x00034000130e7984 */ /* 0x000e620000000800 */
[----:B---3--:R-:W-:-:S03]  /*0de0*/  IMAD R12, R22, R15, R12 ;  /* 0x0000000f160c7224 */ /* 0x008fc600078e020c */
[----:B------:R-:W2:Y:S04]  /*0df0*/  LDS R15, [R19+0x380] ;  /* 0x00038000130f7984 */ /* 0x000ea80000000800 */
[----:B------:R-:W3:Y:S01]  /*0e00*/  LDS R22, [R19+0x3c0] ;  /* 0x0003c00013167984 */ /* 0x000ee20000000800 */
[----:B0-----:R-:W-:-:S04]  /*0e10*/  IMAD R8, R8, R13, R12 ;  /* 0x0000000d08087224 */ /* 0x001fc800078e020c */
[----:B-1----:R-:W-:-:S04]  /*0e20*/  IMAD R9, R14, R9, R8 ;  /* 0x000000090e097224 */ /* 0x002fc800078e0208 */
[----:B--2---:R-:W-:-:S04]  /*0e30*/  IMAD R10, R15, R10, R9 ;  /* 0x0000000a0f0a7224 */ /* 0x004fc800078e0209 */
[----:B---3--:R-:W-:Y:S01]  /*0e40*/  IMAD R22, R22, R11, R10 ;  /* 0x0000000b16167224 */ /* 0x008fe200078e020a */
[----:B------:R-:W-:Y:S06]  /*0e50*/  BAR.SYNC.DEFER_BLOCKING 0x0 ;  /* 0x0000000000007b1d */ /* 0x000fec0000010000 */
[----:B------:R-:W-:Y:S05]  /*0e60*/  BRA.U UP1, `(.L_x_2) ;  /* 0xfffffff501247547 */ /* 0x000fea000b83ffff */
.L_x_1:
[----:B------:R-:W-:Y:S05]  /*0e70*/  BRA.U !UP0, `(.L_x_0) ;  /* 0x0000000908847547 */ /* 0x000fea000b800000 */
[----:B------:R-:W-:Y:S02]  /*0e80*/  UISETP.NE.AND UP0, UPT, UR10, 0x1, UPT ;  /* 0x000000010a00788c */ /* 0x000fe4000bf05270 */
[----:B------:R-:W-:-:S04]  /*0e90*/  ULOP3.LUT UR4, UR4, 0x1, URZ, 0xc0, !UPT ;  /* 0x0000000104047892 */ /* 0x000fc8000f8ec0ff */
[----:B------:R-:W-:-:S03]  /*0ea0*/  UISETP.NE.U32.AND UP1, UPT, UR4, 0x1, UPT ;  /* 0x000000010400788c */ /* 0x000fc6000bf25070 */
[----:B------:R-:W-:Y:S08]  /*0eb0*/  BRA.U !UP0, `(.L_x_3) ;  /* 0x0000000508947547 */ /* 0x000ff0000b800000 */
[----:B------:R-:W0:Y:S01]  /*0ec0*/  LDC.64 R24, c[0x0][0x380] ;  /* 0x0000e000ff187b82 */ /* 0x000e220000000a00 */
[----:B------:R-:W1:Y:S01]  /*0ed0*/  LDCU UR6, c[0x0][0x3a0] ;  /* 0x00007400ff0677ac */ /* 0x000e620008000800 */
[C---:B------:R-:W-:Y:S02]  /*0ee0*/  LEA R19, R5.reuse, R0, 0x4 ;  /* 0x0000000005137211 */ /* 0x040fe400078e20ff */
[----:B------:R-:W-:-:S04]  /*0ef0*/  LEA R9, R5, R4, 0x4 ;  /* 0x0000000405097211 */ /* 0x000fc800078e20ff */
[----:B------:R-:W2:Y:S01]  /*0f00*/  LDC.64 R16, c[0x0][0x388] ;  /* 0x0000e200ff107b82 */ /* 0x000ea20000000a00 */
[----:B-1----:R-:W-:Y:S02]  /*0f10*/  IMAD R11, R19, UR6, R6 ;  /* 0x00000006130b7c24 */ /* 0x002fe4000f8e0206 */
[----:B0-----:R-:W-:-:S04]  /*0f20*/  IMAD.WIDE R24, R9, 0x4, R24 ;  /* 0x0000000409187825 */ /* 0x001fc800078e0218 */
[----:B--2---:R-:W-:Y:S02]  /*0f30*/  IMAD.WIDE R8, R11, 0x4, R16 ;  /* 0x000000040b087825 */ /* 0x004fe400078e0210 */
[----:B------:R-:W2:Y:S04]  /*0f40*/  LDG.E R11, desc[UR12][R24.64] ;  /* 0x0000000c180b7981 */ /* 0x000ea8000c1e1900 */
[----:B------:R-:W3:Y:S01]  /*0f50*/  LDG.E R18, desc[UR12][R8.64] ;  /* 0x0000000c08127981 */ /* 0x000ee2000c1e1900 */
[----:B------:R-:W-:Y:S01]  /*0f60*/  UIADD3 UR4, UPT, UPT, UR5, 0x400, URZ ;  /* 0x0000040005047890 */ /* 0x000fe2000fffe0ff */
[----:B------:R-:W-:Y:S02]  /*0f70*/  LEA R20, R3, R2, 0x2 ;  /* 0x0000000203147211 */ /* 0x000fe400078e10ff */
[----:B------:R-:W-:Y:S01]  /*0f80*/  IADD3 R19, PT, PT, R19, 0x10, RZ ;  /* 0x0000001013137810 */ /* 0x000fe20007ffe0ff */
[----:B------:R-:W-:-:S04]  /*0f90*/  ULEA UR4, UR7, UR4, 0x18 ;  /* 0x0000000407047291 */ /* 0x000fc8000f8ec0ff */
[----:B------:R-:W-:Y:S02]  /*0fa0*/  IMAD R19, R19, UR6, R6 ;  /* 0x0000000613137c24 */ /* 0x000fe4000f8e0206 */
[----:B------:R-:W-:-:S04]  /*0fb0*/  LEA R21, R3, UR4, 0x2 ;  /* 0x0000000403157c11 */ /* 0x000fc8000f8e10ff */
        /* <DEDUP_REMOVED lines=8> */
[----:B------:R-:W-:Y:S04]  /*1040*/  LDS R18, [R21+0x140] ;  /* 0x0001400015127984 */ /* 0x000fe80000000800 */
[----:B------:R-:W-:Y:S04]  /*1050*/  LDS R26, [R21+0x2c0] ;  /* 0x0002c000151a7984 */ /* 0x000fe80000000800 */
[----:B------:R-:W-:Y:S01]  /*1060*/  LDS R28, [R21+0x340] ;  /* 0x00034000151c7984 */ /* 0x000fe20000000800 */
[----:B0-----:R-:W-:-:S03]  /*1070*/  IMAD R22, R12, R29, R22 ;  /* 0x0000001d0c167224 */ /* 0x001fc600078e0216 */
[----:B------:R-:W0:Y:S01]  /*1080*/  LDS R12, [R21+0xc0] ;  /* 0x0000c000150c7984 */ /* 0x000e220000000800 */
[----:B-1----:R-:W-:-:S03]  /*1090*/  IMAD R13, R8, R13, R22 ;  /* 0x0000000d080d7224 */ /* 0x002fc600078e0216 */
[----:B------:R-:W-:Y:S01]  /*10a0*/  LDS R22, [R21+0x100] ;  /* 0x0001000015167984 */ /* 0x000fe20000000800 */
[----:B--2---:R-:W-:-:S03]  /*10b0*/  IMAD R13, R27, R14, R13 ;  /* 0x0000000e1b0d7224 */ /* 0x004fc600078e020d */
[----:B------:R-:W1:Y:S04]  /*10c0*/  LDS.128 R8, [R2+0x10] ;  /* 0x0000100002087984 */ /* 0x000e680000000c00 */
[----:B------:R-:W2:Y:S04]  /*10d0*/  LDS R27, [R21+0x180] ;  /* 0x00018000151b7984 */ /* 0x000ea80000000800 */
[----:B------:R-:W-:Y:S01]  /*10e0*/  LDS R29, [R21+0x200] ;  /* 0x00020000151d7984 */ /* 0x000fe20000000800 */
[----:B0-----:R-:W-:-:S04]  /*10f0*/  IMAD R13, R12, R15, R13 ;  /* 0x0000000f0c0d7224 */ /* 0x001fc800078e020d */
[----:B-1----:R-:W-:Y:S02]  /*1100*/  IMAD R13, R8, R22, R13 ;  /* 0x00000016080d7224 */ /* 0x002fe400078e020d */
[----:B------:R-:W0:Y:S02]  /*1110*/  LDS R8, [R21+0x1c0] ;  /* 0x0001c00015087984 */ /* 0x000e240000000800 */
[----:B------:R-:W-:Y:S02]  /*1120*/  IMAD R9, R18, R9, R13 ;  /* 0x0000000912097224 */ /* 0x000fe400078e020d */
[----:B------:R-:W1:Y:S02]  /*1130*/  LDS.128 R12, [R2+0x20] ;  /* 0x00002000020c7984 */ /* 0x000e640000000c00 */
[----:B--2---:R-:W-:Y:S02]  /*1140*/  IMAD R10, R27, R10, R9 ;  /* 0x0000000a1b0a7224 */ /* 0x004fe400078e0209 */
[----:B------:R-:W2:Y:S04]  /*1150*/  LDS R18, [R21+0x240] ;  /* 0x0002400015127984 */ /* 0x000ea80000000800 */
[----:B------:R-:W3:Y:S04]  /*1160*/  LDS R9, [R21+0x280] ;  /* 0x0002800015097984 */ /* 0x000ee80000000800 */
[----:B------:R-:W-:Y:S04]  /*1170*/  LDS R27, [R21+0x300] ;  /* 0x00030000151b7984 */ /* 0x000fe80000000800 */
[----:B------:R-:W-:Y:S01]  /*1180*/  LDS R22, [R21+0x3c0] ;  /* 0x0003c00015167984 */ /* 0x000fe20000000800 */
[----:B0-----:R-:W-:-:S04]  /*1190*/  IMAD R8, R8, R11, R10 ;  /* 0x0000000b08087224 */ /* 0x001fc800078e020a */
[----:B-1----:R-:W-:Y:S02]  /*11a0*/  IMAD R8, R12, R29, R8 ;  /* 0x0000001d0c087224 */ /* 0x002fe400078e0208 */
[----:B------:R-:W-:Y:S02]  /*11b0*/  LDS R29, [R21+0x380] ;  /* 0x00038000151d7984 */ /* 0x000fe40000000800 */
[----:B--2---:R-:W-:Y:S02]  /*11c0*/  IMAD R8, R18, R13, R8 ;  /* 0x0000000d12087224 */ /* 0x004fe400078e0208 */
[----:B------:R-:W-:Y:S02]  /*11d0*/  IMAD.WIDE R12, R19, 0x4, R16 ;  /* 0x00000004130c7825 */ /* 0x000fe400078e0210 */
[----:B------:R-:W0:Y:S02]  /*11e0*/  LDS.128 R16, [R2+0x30] ;  /* 0x0000300002107984 */ /* 0x000e240000000c00 */
[----:B---3--:R-:W-:Y:S01]  /*11f0*/  IMAD R14, R9, R14, R8 ;  /* 0x0000000e090e7224 */ /* 0x008fe200078e0208 */
[----:B------:R-:W-:Y:S06]  /*1200*/  BAR.SYNC.DEFER_BLOCKING 0x0 ;  /* 0x0000000000007b1d */ /* 0x000fec0000010000 */
[----:B------:R-:W2:Y:S04]  /*1210*/  LDG.E R25, desc[UR12][R24.64+0x40] ;  /* 0x0000400c18197981 */ /* 0x000ea8000c1e1900 */
[----:B------:R-:W3:Y:S01]  /*1220*/  LDG.E R12, desc[UR12][R12.64] ;  /* 0x0000000c0c0c7981 */ /* 0x000ee2000c1e1900 */
[----:B------:R-:W-:Y:S01]  /*1230*/  IMAD R14, R26, R15, R14 ;  /* 0x0000000f1a0e7224 */ /* 0x000fe200078e020e */
[----:B------:R-:W-:-:S03]  /*1240*/  IADD3 R5, PT, PT, R5, 0x2, RZ ;  /* 0x0000000205057810 */ /* 0x000fc60007ffe0ff */
[----:B0-----:R-:W-:-:S04]  /*1250*/  IMAD R14, R16, R27, R14 ;  /* 0x0000001b100e7224 */ /* 0x001fc800078e020e */
[----:B------:R-:W-:-:S04]  /*1260*/  IMAD R14, R28, R17, R14 ;  /* 0x000000111c0e7224 */ /* 0x000fc800078e020e */
[----:B------:R-:W-:-:S04]  /*1270*/  IMAD R18, R29, R18, R14 ;  /* 0x000000121d127224 */ /* 0x000fc800078e020e */
[----:B------:R-:W-:Y:S01]  /*1280*/  IMAD R18, R22, R19, R18 ;  /* 0x0000001316127224 */ /* 0x000fe200078e0212 */
        /* <DEDUP_REMOVED lines=8> */
[----:B------:R-:W-:Y:S04]  /*1310*/  LDS R27, [R21+0x100] ;  /* 0x00010000151b7984 */ /* 0x000fe80000000800 */
[----:B------:R-:W4:Y:S04]  /*1320*/  LDS.128 R12, [R2+0x10] ;  /* 0x00001000020c7984 */ /* 0x000f280000000c00 */
[----:B------:R-:W5:Y:S04]  /*1330*/  LDS R20, [R21+0x140] ;  /* 0x0001400015147984 */ /* 0x000f680000000800 */
[----:B------:R-:W5:Y:S04]  /*1340*/  LDS R23, [R21+0x180] ;  /* 0x0001800015177984 */ /* 0x000f680000000800 */
[----:B------:R-:W5:Y:S01]  /*1350*/  LDS R22, [R21+0x1c0] ;  /* 0x0001c00015167984 */ /* 0x000f620000000800 */
[----:B0-----:R-:W-:-:S03]  /*1360*/  IMAD R8, R8, R25, R18 ;  /* 0x0000001908087224 */ /* 0x001fc600078e0212 */
[----:B------:R-:W-:Y:S01]  /*1370*/  LDS R25, [R21+0x200] ;  /* 0x0002000015197984 */ /* 0x000fe20000000800 */
[----:B-1----:R-:W-:-:S04]  /*1380*/  IMAD R9, R26, R9, R8 ;  /* 0x000000091a097224 */ /* 0x002fc800078e0208 */
[----:B--2---:R-:W-:Y:S02]  /*1390*/  IMAD R9, R16, R10, R9 ;  /* 0x0000000a10097224 */ /* 0x004fe400078e0209 */
[----:B------:R-:W0:Y:S02]  /*13a0*/  LDS.128 R16, [R2+0x20] ;  /* 0x0000200002107984 */ /* 0x000e240000000c00 */
[----:B---3--:R-:W-:Y:S02]  /*13b0*/  IMAD R9, R24, R11, R9 ;  /* 0x0000000b18097224 */ /* 0x008fe400078e0209 */
[----:B------:R-:W1:Y:S02]  /*13c0*/  LDS R24, [R21+0x240] ;  /* 0x0002400015187984 */ /* 0x000e640000000800 */
[----:B----4-:R-:W-:Y:S02]  /*13d0*/  IMAD R9, R12, R27, R9 ;  /* 0x0000001b0c097224 */ /* 0x010fe400078e0209 */
[----:B------:R-:W2:Y:S02]  /*13e0*/  LDS R27, [R21+0x280] ;  /* 0x00028000151b7984 */ /* 0x000ea40000000800 */
[----:B-----5:R-:W-:-:S02]  /*13f0*/  IMAD R9, R20, R13, R9 ;  /* 0x0000000d14097224 */ /* 0x020fc400078e0209 */
[----:B------:R-:W3:Y:S02]  /*1400*/  LDS R12, [R21+0x2c0] ;  /* 0x0002c000150c7984 */ /* 0x000ee40000000800 */
[----:B------:R-:W-:Y:S02]  /*1410*/  IMAD R26, R23, R14, R9 ;  /* 0x0000000e171a7224 */ /* 0x000fe400078e0209 */
[----:B------:R-:W-:Y:S02]  /*1420*/  LDS R23, [R21+0x300] ;  /* 0x0003000015177984 */ /* 0x000fe40000000800 */
[----:B------:R-:W-:Y:S02]  /*1430*/  IMAD R15, R22, R15, R26 ;  /* 0x0000000f160f7224 */ /* 0x000fe400078e021a */
[----:B------:R-:W4:Y:S04]  /*1440*/  LDS.128 R8, [R2+0x30] ;  /* 0x0000300002087984 */ /* 0x000f280000000c00 */
[----:B------:R-:W5:Y:S04]  /*1450*/  LDS R14, [R21+0x340] ;  /* 0x00034000150e7984 */ /* 0x000f680000000800 */
[----:B------:R-:W5:Y:S04]  /*1460*/  LDS R13, [R21+0x380] ;  /* 0x00038000150d7984 */ /* 0x000f680000000800 */
[----:B------:R-:W5:Y:S01]  /*1470*/  LDS R20, [R21+0x3c0] ;  /* 0x0003c00015147984 */ /* 0x000f620000000800 */
[----:B0-----:R-:W-:-:S04]  /*1480*/  IMAD R15, R16, R25, R15 ;  /* 0x00000019100f7224 */ /* 0x001fc800078e020f */
[----:B-1----:R-:W-:-:S04]  /*1490*/  IMAD R15, R24, R17, R15 ;  /* 0x00000011180f7224 */ /* 0x002fc800078e020f */
[----:B--2---:R-:W-:-:S04]  /*14a0*/  IMAD R15, R27, R18, R15 ;  /* 0x000000121b0f7224 */ /* 0x004fc800078e020f */
[----:B---3--:R-:W-:-:S04]  /*14b0*/  IMAD R12, R12, R19, R15 ;  /* 0x000000130c0c7224 */ /* 0x008fc800078e020f */
[----:B----4-:R-:W-:-:S04]  /*14c0*/  IMAD R8, R8, R23, R12 ;  /* 0x0000001708087224 */ /* 0x010fc800078e020c */
[----:B-----5:R-:W-:-:S04]  /*14d0*/  IMAD R8, R14, R9, R8 ;  /* 0x000000090e087224 */ /* 0x020fc800078e0208 */
[----:B------:R-:W-:-:S04]  /*14e0*/  IMAD R8, R13, R10, R8 ;  /* 0x0000000a0d087224 */ /* 0x000fc800078e0208 */
[----:B------:R-:W-:Y:S01]  /*14f0*/  IMAD R22, R20, R11, R8 ;  /* 0x0000000b14167224 */ /* 0x000fe200078e0208 */
[----:B------:R-:W-:Y:S06]  /*1500*/  BAR.SYNC.DEFER_BLOCKING 0x0 ;  /* 0x0000000000007b1d */ /* 0x000fec0000010000 */
.L_x_3:
[----:B------:R-:W-:Y:S05]  /*1510*/  BRA.U UP1, `(.L_x_0) ;  /* 0x0000000101dc7547 */ /* 0x000fea000b800000 */
[----:B------:R-:W0:Y:S01]  /*1520*/  LDC.64 R8, c[0x0][0x380] ;  /* 0x0000e000ff087b82 */ /* 0x000e220000000a00 */
[----:B------:R-:W1:Y:S01]  /*1530*/  LDCU UR4, c[0x0][0x3a0] ;  /* 0x00007400ff0477ac */ /* 0x000e620008000800 */
[C---:B------:R-:W-:Y:S02]  /*1540*/  LEA R11, R5.reuse, R0, 0x4 ;  /* 0x00000000050b7211 */ /* 0x040fe400078e20ff */
[----:B------:R-:W-:-:S04]  /*1550*/  LEA R5, R5, R4, 0x4 ;  /* 0x0000000405057211 */ /* 0x000fc800078e20ff */
[----:B------:R-:W2:Y:S01]  /*1560*/  LDC.64 R12, c[0x0][0x388] ;  /* 0x0000e200ff0c7b82 */ /* 0x000ea20000000a00 */
[----:B-1----:R-:W-:Y:S02]  /*1570*/  IMAD R11, R11, UR4, R6 ;  /* 0x000000040b0b7c24 */ /* 0x002fe4000f8e0206 */
[----:B0-----:R-:W-:-:S05]  /*1580*/  IMAD.WIDE R8, R5, 0x4, R8 ;  /* 0x0000000405087825 */ /* 0x001fca00078e0208 */
[----:B------:R-:W3:Y:S01]  /*1590*/  LDG.E R4, desc[UR12][R8.64] ;  /* 0x0000000c08047981 */ /* 0x000ee2000c1e1900 */
[----:B--2---:R-:W-:-:S05]  /*15a0*/  IMAD.WIDE R12, R11, 0x4, R12 ;  /* 0x000000040b0c7825 */ /* 0x004fca00078e020c */
[----:B------:R-:W2:Y:S01]  /*15b0*/  LDG.E R16, desc[UR12][R12.64] ;  /* 0x0000000c0c107981 */ /* 0x000ea2000c1e1900 */
[----:B------:R-:W-:-:S04]  /*15c0*/  UIADD3 UR5, UPT, UPT, UR5, 0x400, URZ ;  /* 0x0000040005057890 */ /* 0x000fc8000fffe0ff */
[----:B------:R-:W-:Y:S01]  /*15d0*/  ULEA UR5, UR7, UR5, 0x18 ;  /* 0x0000000507057291 */ /* 0x000fe2000f8ec0ff */
[----:B------:R-:W-:-:S05]  /*15e0*/  LEA R19, R3, R2, 0x2 ;  /* 0x0000000203137211 */ /* 0x000fca00078e10ff */
[----:B------:R-:W-:-:S04]  /*15f0*/  LEA R5, R3, UR5, 0x2 ;  /* 0x0000000503057c11 */ /* 0x000fc8000f8e10ff */
[----:B------:R-:W-:Y:S01]  /*1600*/  LEA R23, R0, R5, 0x6 ;  /* 0x0000000500177211 */ /* 0x000fe200078e30ff */
[----:B---3--:R-:W-:Y:S04]  /*1610*/  STS [R19], R4 ;  /* 0x0000000413007388 */ /* 0x008fe80000000800 */
[----:B--2---:R-:W-:Y:S01]  /*1620*/  STS [R23], R16 ;  /* 0x0000001017007388 */ /* 0x004fe20000000800 */
        /* <DEDUP_REMOVED lines=10> */
[----:B------:R-:W5:Y:S04]  /*16d0*/  LDS R4, [R5+0x1c0] ;  /* 0x0001c00005047984 */ /* 0x000f680000000800 */
[----:B------:R-:W-:Y:S01]  /*16e0*/  LDS R23, [R5+0x200] ;  /* 0x0002000005177984 */ /* 0x000fe20000000800 */
[----:B0-----:R-:W-:-:S03]  /*16f0*/  IMAD R8, R8, R17, R22 ;  /* 0x0000001108087224 */ /* 0x001fc600078e0216 */
[----:B------:R-:W-:Y:S04]  /*1700*/  LDS R20, [R5+0x240] ;  /* 0x0002400005147984 */ /* 0x000fe80000000800 */
[----:B------:R-:W0:Y:S01]  /*1710*/  LDS.128 R16, [R2+0x20] ;  /* 0x0000200002107984 */ /* 0x000e220000000c00 */
[----:B-1----:R-:W-:-:S03]  /*1720*/  IMAD R8, R25, R9, R8 ;  /* 0x0000000919087224 */ /* 0x002fc600078e0208 */
[----:B------:R-:W1:Y:S01]  /*1730*/  LDS R25, [R5+0x280] ;  /* 0x0002800005197984 */ /* 0x000e620000000800 */
[----:B--2---:R-:W-:-:S03]  /*1740*/  IMAD R8, R27, R10, R8 ;  /* 0x0000000a1b087224 */ /* 0x004fc600078e0208 */
[----:B------:R-:W2:Y:S01]  /*1750*/  LDS R22, [R5+0x2c0] ;  /* 0x0002c00005167984 */ /* 0x000ea20000000800 */
[----:B---3--:R-:W-:-:S03]  /*1760*/  IMAD R26, R24, R11, R8 ;  /* 0x0000000b181a7224 */ /* 0x008fc600078e0208 */
[----:B------:R-:W-:Y:S04]  /*1770*/  LDS R27, [R5+0x300] ;  /* 0x00030000051b7984 */ /* 0x000fe80000000800 */
[----:B------:R-:W3:Y:S01]  /*1780*/  LDS.128 R8, [R2+0x30] ;  /* 0x0000300002087984 */ /* 0x000ee20000000c00 */
[----:B----4-:R-:W-:-:S03]  /*1790*/  IMAD R12, R12, R3, R26 ;  /* 0x000000030c0c7224 */ /* 0x010fc600078e021a */
[----:B------:R-:W4:Y:S01]  /*17a0*/  LDS R24, [R5+0x340] ;  /* 0x0003400005187984 */ /* 0x000f220000000800 */
[----:B-----5:R-:W-:-:S03]  /*17b0*/  IMAD R12, R0, R13, R12 ;  /* 0x0000000d000c7224 */ /* 0x020fc600078e020c */
[----:B------:R-:W5:Y:S04]  /*17c0*/  LDS R3, [R5+0x380] ;  /* 0x0003800005037984 */ /* 0x000f680000000800 */
[----:B------:R-:W5:Y:S01]  /*17d0*/  LDS R0, [R5+0x3c0] ;  /* 0x0003c00005007984 */ /* 0x000f620000000800 */
[----:B------:R-:W-:-:S04]  /*17e0*/  IMAD R12, R21, R14, R12 ;  /* 0x0000000e150c7224 */ /* 0x000fc800078e020c */
[----:B------:R-:W-:-:S04]  /*17f0*/  IMAD R4, R4, R15, R12 ;  /* 0x0000000f04047224 */ /* 0x000fc800078e020c */
[----:B0-----:R-:W-:-:S04]  /*1800*/  IMAD R4, R16, R23, R4 ;  /* 0x0000001710047224 */ /* 0x001fc800078e0204 */
[----:B------:R-:W-:-:S04]  /*1810*/  IMAD R4, R20, R17, R4 ;  /* 0x0000001114047224 */ /* 0x000fc800078e0204 */
[----:B-1----:R-:W-:-:S04]  /*1820*/  IMAD R4, R25, R18, R4 ;  /* 0x0000001219047224 */ /* 0x002fc800078e0204 */
[----:B--2---:R-:W-:-:S04]  /*1830*/  IMAD R4, R22, R19, R4 ;  /* 0x0000001316047224 */ /* 0x004fc800078e0204 */
[----:B---3--:R-:W-:-:S04]  /*1840*/  IMAD R4, R8, R27, R4 ;  /* 0x0000001b08047224 */ /* 0x008fc800078e0204 */
[----:B----4-:R-:W-:-:S04]  /*1850*/  IMAD R4, R24, R9, R4 ;  /* 0x0000000918047224 */ /* 0x010fc800078e0204 */
[----:B-----5:R-:W-:-:S04]  /*1860*/  IMAD R3, R3, R10, R4 ;  /* 0x0000000a03037224 */ /* 0x020fc800078e0204 */
[----:B------:R-:W-:Y:S01]  /*1870*/  IMAD R22, R0, R11, R3 ;  /* 0x0000000b00167224 */ /* 0x000fe200078e0203 */
[----:B------:R-:W-:Y:S06]  /*1880*/  BAR.SYNC.DEFER_BLOCKING 0x0 ;  /* 0x0000000000007b1d */ /* 0x000fec0000010000 */
.L_x_0:
[----:B------:R-:W0:Y:S01]  /*1890*/  LDCU UR5, c[0x0][0x3a0] ;  /* 0x00007400ff0577ac */ /* 0x000e220008000800 */
[----:B------:R-:W1:Y:S01]  /*18a0*/  LDCU UR4, c[0x0][0x39c] ;  /* 0x00007380ff0477ac */ /* 0x000e620008000800 */
[----:B0-----:R-:W-:-:S04]  /*18b0*/  ISETP.GE.AND P0, PT, R6, UR5, PT ;  /* 0x0000000506007c0c */ /* 0x001fc8000bf06270 */
[----:B-1----:R-:W-:-:S13]  /*18c0*/  ISETP.GE.OR P0, PT, R7, UR4, P0 ;  /* 0x0000000407007c0c */ /* 0x002fda0008706670 */
[----:B------:R-:W-:Y:S05]  /*18d0*/  @P0 EXIT ;  /* 0x000000000000094d */ /* 0x000fea0003800000 */
[----:B------:R-:W0:Y:S01]  /*18e0*/  LDC.64 R2, c[0x0][0x390] ;  /* 0x0000e400ff027b82 */ /* 0x000e220000000a00 */
[----:B------:R-:W-:-:S04]  /*18f0*/  IMAD R7, R7, UR5, R6 ;  /* 0x0000000507077c24 */ /* 0x000fc8000f8e0206 */
[----:B0-----:R-:W-:-:S05]  /*1900*/  IMAD.WIDE.U32 R2, R7, 0x4, R2 ;  /* 0x0000000407027825 */ /* 0x001fca00078e0002 */
[----:B------:R-:W-:Y:S01]  /*1910*/  STG.E desc[UR12][R2.64], R22 ;  /* 0x0000001602007986 */ /* 0x000fe2000c10190c */
[----:B------:R-:W-:Y:S05]  /*1920*/  EXIT ;  /* 0x000000000000794d */ /* 0x000fea0003800000 */
.L_x_4:
[----:B------:R-:W-:-:S00]  /*1930*/  BRA `(.L_x_4) ;  /* 0xfffffffc00fc7947 */ /* 0x000fc0000383ffff */
[----:B------:R-:W-:-:S00]  /*1940*/  NOP ;  /* 0x0000000000007918 */ /* 0x000fc00000000000 */
        /* <DEDUP_REMOVED lines=11> */
.L_x_5:


//--------------------- .nv.shared._Z22matrix_mul_part_sharedPiS_S_iii --------------------------
	.section	.nv.shared._Z22matrix_mul_part_sharedPiS_S_iii,"aw",@nobits
	.sectionflags	@""
	.align	4
.nv.shared._Z22matrix_mul_part_sharedPiS_S_iii:
	.zero		3072


//--------------------- .nv.shared.reserved.0     --------------------------
	.section	.nv.shared.reserved.0,"aw",@nobits
	.weak		__nv_reservedSMEM_offset_0_alias
	.size		__nv_reservedSMEM_offset_0_alias, 0, 64
	.other		__nv_reservedSMEM_offset_0_alias,@"STO_CUDA_RESERVED_SHARED STV_DEFAULT"
__nv_reservedSMEM_offset_0_alias:
	.zero		0
	.zero		64


//--------------------- .nv.constant0._Z22matrix_mul_part_sharedPiS_S_iii --------------------------
	.section	.nv.constant0._Z22matrix_mul_part_sharedPiS_S_iii,"a",@progbits
	.sectionflags	@""
	.align	4
.nv.constant0._Z22matrix_mul_part_sharedPiS_S_iii:
	.zero		932


//--------------------- SYMBOLS --------------------------

	.type		.nv.reservedSmem.offset0,@object
	.size		.nv.reservedSmem.offset0,0x4
	.type		.nv.reservedSmem.cap,@object
	.size		.nv.reservedSmem.cap,0x4
